	.target	sm_103a

	.elftype	@"ET_EXEC"


//--------------------- .note.nv.tkinfo           --------------------------
	.section	.note.nv.tkinfo,"",@"SHT_NOTE"
	.sectionflags	@"SHF_NOTE_NV_TKINFO"
	.tkinfo
        /*0018*/ 	.word	0x00000002
        /*0030*/ 	.string	""
        /*0030*/ 	.string	"ptxas"
        /*0030*/ 	.string	"Cuda compilation tools, release 13.0, V13.0.88"
        /*0030*/ 	.string	"Build cuda_13.0.r13.0/compiler.36424714_0"
        /*0030*/ 	.string	"-arch sm_103a -m 64 "



//--------------------- .note.nv.cuinfo           --------------------------
	.section	.note.nv.cuinfo,"",@"SHT_NOTE"
	.sectionflags	@"SHF_NOTE_NV_CUINFO"
        /*0018*/ 	.short	0x0002
        /*001a*/ 	.short	0x0067
        /*001c*/ 	.short	0x0082
	.zero		2


//--------------------- .nv.info                  --------------------------
	.section	.nv.info,"",@"SHT_CUDA_INFO"
	.align	4


	//----- nvinfo : EIATTR_REGCOUNT
	.align		4
        /*0000*/ 	.byte	0x04, 0x2f
        /*0002*/ 	.short	(.L_12 - .L_11)
	.align		4
.L_11:
        /*0004*/ 	.word	index@(_ZN7cutlass13device_kernelIN5flash19enable_sm80_to_sm89INS1_16FlashAttnFwdSm80INS1_25CollectiveMainloopFwdSm80ILi8ELi2ELb0EN4cute5tupleIJNS5_1CILi128EEENS7_ILi64EEENS7_ILi192EEEEEELi192ENS_10bfloat16_tEfNS_4arch4Sm80ELb1ELb0ELb1ELb1ELb1ELb1ELb1ELb0EEENS1_21CollectiveEpilogueFwdINS6_IJS8_SA_S9_EEENS6_IJNS7_ILi1EEESI_SI_EEESC_SE_Li256ELb1ELb1ELb0ELb0EEENS1_19SingleTileSchedulerILb1ELb0ELb1ELi128EEEEEEEEEvNT_6ParamsE)
        /*0008*/ 	.word	0x00000004


	//----- nvinfo : EIATTR_FRAME_SIZE
	.align		4
.L_12:
        /*000c*/ 	.byte	0x04, 0x11
        /*000e*/ 	.short	(.L_14 - .L_13)
	.align		4
.L_13:
        /*0010*/ 	.word	index@(_ZN7cutlass13device_kernelIN5flash19enable_sm80_to_sm89INS1_16FlashAttnFwdSm80INS1_25CollectiveMainloopFwdSm80ILi8ELi2ELb0EN4cute5tupleIJNS5_1CILi128EEENS7_ILi64EEENS7_ILi192EEEEEELi192ENS_10bfloat16_tEfNS_4arch4Sm80ELb1ELb0ELb1ELb1ELb1ELb1ELb1ELb0EEENS1_21CollectiveEpilogueFwdINS6_IJS8_SA_S9_EEENS6_IJNS7_ILi1EEESI_SI_EEESC_SE_Li256ELb1ELb1ELb0ELb0EEENS1_19SingleTileSchedulerILb1ELb0ELb1ELi128EEEEEEEEEvNT_6ParamsE)
        /*0014*/ 	.word	0x00000000


	//----- nvinfo : EIATTR_REGCOUNT
	.align		4
.L_14:
        /*0018*/ 	.byte	0x04, 0x2f
        /*001a*/ 	.short	(.L_16 - .L_15)
	.align		4
.L_15:
        /*001c*/ 	.word	index@(_ZN7cutlass13device_kernelIN5flash19enable_sm80_to_sm89INS1_16FlashAttnFwdSm80INS1_25CollectiveMainloopFwdSm80ILi8ELi2ELb0EN4cute5tupleIJNS5_1CILi128EEENS7_ILi64EEENS7_ILi192EEEEEELi192ENS_10bfloat16_tEfNS_4arch4Sm80ELb1ELb0ELb1ELb1ELb1ELb0ELb1ELb0EEENS1_21CollectiveEpilogueFwdINS6_IJS8_SA_S9_EEENS6_IJNS7_ILi1EEESI_SI_EEESC_SE_Li256ELb1ELb1ELb0ELb0EEENS1_19SingleTileSchedulerILb1ELb0ELb1ELi128EEEEEEEEEvNT_6ParamsE)
        /*0020*/ 	.word	0x00000004


	//----- nvinfo : EIATTR_FRAME_SIZE
	.align		4
.L_16:
        /*0024*/ 	.byte	0x04, 0x11
        /*0026*/ 	.short	(.L_18 - .L_17)
	.align		4
.L_17:
        /*0028*/ 	.word	index@(_ZN7cutlass13device_kernelIN5flash19enable_sm80_to_sm89INS1_16FlashAttnFwdSm80INS1_25CollectiveMainloopFwdSm80ILi8ELi2ELb0EN4cute5tupleIJNS5_1CILi128EEENS7_ILi64EEENS7_ILi192EEEEEELi192ENS_10bfloat16_tEfNS_4arch4Sm80ELb1ELb0ELb1ELb1ELb1ELb0ELb1ELb0EEENS1_21CollectiveEpilogueFwdINS6_IJS8_SA_S9_EEENS6_IJNS7_ILi1EEESI_SI_EEESC_SE_Li256ELb1ELb1ELb0ELb0EEENS1_19SingleTileSchedulerILb1ELb0ELb1ELi128EEEEEEEEEvNT_6ParamsE)
        /*002c*/ 	.word	0x00000000


	//----- nvinfo : EIATTR_REGCOUNT
	.align		4
.L_18:
        /*0030*/ 	.byte	0x04, 0x2f
        /*0032*/ 	.short	(.L_20 - .L_19)
	.align		4
.L_19:
        /*0034*/ 	.word	index@(_ZN7cutlass13device_kernelIN5flash19enable_sm80_to_sm89INS1_16FlashAttnFwdSm80INS1_25CollectiveMainloopFwdSm80ILi8ELi2ELb0EN4cute5tupleIJNS5_1CILi128EEENS7_ILi64EEENS7_ILi192EEEEEELi192ENS_10bfloat16_tEfNS_4arch4Sm80ELb1ELb0ELb1ELb0ELb1ELb0ELb1ELb0EEENS1_21CollectiveEpilogueFwdINS6_IJS8_SA_S9_EEENS6_IJNS7_ILi1EEESI_SI_EEESC_SE_Li256ELb0ELb1ELb0ELb0EEENS1_30DynamicPersistentTileSchedulerILi256ELi256ELb0ELb1ELb0EEEEEEEEEvNT_6ParamsE)
        /*0038*/ 	.word	0x00000004


	//----- nvinfo : EIATTR_FRAME_SIZE
	.align		4
.L_20:
        /*003c*/ 	.byte	0x04, 0x11
        /*003e*/ 	.short	(.L_22 - .L_21)
	.align		4
.L_21:
        /*0040*/ 	.word	index@(_ZN7cutlass13device_kernelIN5flash19enable_sm80_to_sm89INS1_16FlashAttnFwdSm80INS1_25CollectiveMainloopFwdSm80ILi8ELi2ELb0EN4cute5tupleIJNS5_1CILi128EEENS7_ILi64EEENS7_ILi192EEEEEELi192ENS_10bfloat16_tEfNS_4arch4Sm80ELb1ELb0ELb1ELb0ELb1ELb0ELb1ELb0EEENS1_21CollectiveEpilogueFwdINS6_IJS8_SA_S9_EEENS6_IJNS7_ILi1EEESI_SI_EEESC_SE_Li256ELb0ELb1ELb0ELb0EEENS1_30DynamicPersistentTileSchedulerILi256ELi256ELb0ELb1ELb0EEEEEEEEEvNT_6ParamsE)
        /*0044*/ 	.word	0x00000000


	//----- nvinfo : EIATTR_REGCOUNT
	.align		4
.L_22:
        /*0048*/ 	.byte	0x04, 0x2f
        /*004a*/ 	.short	(.L_24 - .L_23)
	.align		4
.L_23:
        /*004c*/ 	.word	index@(_ZN7cutlass13device_kernelIN5flash19enable_sm80_to_sm89INS1_16FlashAttnFwdSm80INS1_25CollectiveMainloopFwdSm80ILi8ELi2ELb0EN4cute5tupleIJNS5_1CILi128EEENS7_ILi64EEENS7_ILi192EEEEEELi192ENS_10bfloat16_tEfNS_4arch4Sm80ELb0ELb1ELb1ELb1ELb1ELb1ELb1ELb0EEENS1_21CollectiveEpilogueFwdINS6_IJS8_SA_S9_EEENS6_IJNS7_ILi1EEESI_SI_EEESC_SE_Li256ELb1ELb1ELb0ELb0EEENS1_19SingleTileSchedulerILb1ELb0ELb1ELi128EEEEEEEEEvNT_6ParamsE)
        /*0050*/ 	.word	0x00000004


	//----- nvinfo : EIATTR_FRAME_SIZE
	.align		4
.L_24:
        /*0054*/ 	.byte	0x04, 0x11
        /*0056*/ 	.short	(.L_26 - .L_25)
	.align		4
.L_25:
        /*0058*/ 	.word	index@(_ZN7cutlass13device_kernelIN5flash19enable_sm80_to_sm89INS1_16FlashAttnFwdSm80INS1_25CollectiveMainloopFwdSm80ILi8ELi2ELb0EN4cute5tupleIJNS5_1CILi128EEENS7_ILi64EEENS7_ILi192EEEEEELi192ENS_10bfloat16_tEfNS_4arch4Sm80ELb0ELb1ELb1ELb1ELb1ELb1ELb1ELb0EEENS1_21CollectiveEpilogueFwdINS6_IJS8_SA_S9_EEENS6_IJNS7_ILi1EEESI_SI_EEESC_SE_Li256ELb1ELb1ELb0ELb0EEENS1_19SingleTileSchedulerILb1ELb0ELb1ELi128EEEEEEEEEvNT_6ParamsE)
        /*005c*/ 	.word	0x00000000


	//----- nvinfo : EIATTR_REGCOUNT
	.align		4
.L_26:
        /*0060*/ 	.byte	0x04, 0x2f
        /*0062*/ 	.short	(.L_28 - .L_27)
	.align		4
.L_27:
        /*0064*/ 	.word	index@(_ZN7cutlass13device_kernelIN5flash19enable_sm80_to_sm89INS1_16FlashAttnFwdSm80INS1_25CollectiveMainloopFwdSm80ILi8ELi2ELb0EN4cute5tupleIJNS5_1CILi128EEENS7_ILi64EEENS7_ILi192EEEEEELi192ENS_10bfloat16_tEfNS_4arch4Sm80ELb0ELb1ELb1ELb1ELb1ELb0ELb1ELb0EEENS1_21CollectiveEpilogueFwdINS6_IJS8_SA_S9_EEENS6_IJNS7_ILi1EEESI_SI_EEESC_SE_Li256ELb1ELb1ELb0ELb0EEENS1_19SingleTileSchedulerILb1ELb0ELb1ELi128EEEEEEEEEvNT_6ParamsE)
        /*0068*/ 	.word	0x00000004


	//----- nvinfo : EIATTR_FRAME_SIZE
	.align		4
.L_28:
        /*006c*/ 	.byte	0x04, 0x11
        /*006e*/ 	.short	(.L_30 - .L_29)
	.align		4
.L_29:
        /*0070*/ 	.word	index@(_ZN7cutlass13device_kernelIN5flash19enable_sm80_to_sm89INS1_16FlashAttnFwdSm80INS1_25CollectiveMainloopFwdSm80ILi8ELi2ELb0EN4cute5tupleIJNS5_1CILi128EEENS7_ILi64EEENS7_ILi192EEEEEELi192ENS_10bfloat16_tEfNS_4arch4Sm80ELb0ELb1ELb1ELb1ELb1ELb0ELb1ELb0EEENS1_21CollectiveEpilogueFwdINS6_IJS8_SA_S9_EEENS6_IJNS7_ILi1EEESI_SI_EEESC_SE_Li256ELb1ELb1ELb0ELb0EEENS1_19SingleTileSchedulerILb1ELb0ELb1ELi128EEEEEEEEEvNT_6ParamsE)
        /*0074*/ 	.word	0x00000000


	//----- nvinfo : EIATTR_REGCOUNT
	.align		4
.L_30:
        /*0078*/ 	.byte	0x04, 0x2f
        /*007a*/ 	.short	(.L_32 - .L_31)
	.align		4
.L_31:
        /*007c*/ 	.word	index@(_ZN7cutlass13device_kernelIN5flash19enable_sm80_to_sm89INS1_16FlashAttnFwdSm80INS1_25CollectiveMainloopFwdSm80ILi8ELi2ELb0EN4cute5tupleIJNS5_1CILi128EEENS7_ILi64EEENS7_ILi192EEEEEELi192ENS_10bfloat16_tEfNS_4arch4Sm80ELb0ELb1ELb1ELb0ELb1ELb0ELb1ELb0EEENS1_21CollectiveEpilogueFwdINS6_IJS8_SA_S9_EEENS6_IJNS7_ILi1EEESI_SI_EEESC_SE_Li256ELb0ELb1ELb0ELb0EEENS1_19SingleTileSchedulerILb0ELb0ELb1ELi128EEEEEEEEEvNT_6ParamsE)
        /*0080*/ 	.word	0x00000004


	//----- nvinfo : EIATTR_FRAME_SIZE
	.align		4
.L_32:
        /*0084*/ 	.byte	0x04, 0x11
        /*0086*/ 	.short	(.L_34 - .L_33)
	.align		4
.L_33:
        /*0088*/ 	.word	index@(_ZN7cutlass13device_kernelIN5flash19enable_sm80_to_sm89INS1_16FlashAttnFwdSm80INS1_25CollectiveMainloopFwdSm80ILi8ELi2ELb0EN4cute5tupleIJNS5_1CILi128EEENS7_ILi64EEENS7_ILi192EEEEEELi192ENS_10bfloat16_tEfNS_4arch4Sm80ELb0ELb1ELb1ELb0ELb1ELb0ELb1ELb0EEENS1_21CollectiveEpilogueFwdINS6_IJS8_SA_S9_EEENS6_IJNS7_ILi1EEESI_SI_EEESC_SE_Li256ELb0ELb1ELb0ELb0EEENS1_19SingleTileSchedulerILb0ELb0ELb1ELi128EEEEEEEEEvNT_6ParamsE)
        /*008c*/ 	.word	0x00000000


	//----- nvinfo : EIATTR_REGCOUNT
	.align		4
.L_34:
        /*0090*/ 	.byte	0x04, 0x2f
        /*0092*/ 	.short	(.L_36 - .L_35)
	.align		4
.L_35:
        /*0094*/ 	.word	index@(_ZN7cutlass13device_kernelIN5flash19enable_sm80_to_sm89INS1_16FlashAttnFwdSm80INS1_25CollectiveMainloopFwdSm80ILi8ELi2ELb0EN4cute5tupleIJNS5_1CILi128EEENS7_ILi64EEENS7_ILi192EEEEEELi192ENS_10bfloat16_tEfNS_4arch4Sm80ELb0ELb0ELb1ELb1ELb1ELb1ELb1ELb0EEENS1_21CollectiveEpilogueFwdINS6_IJS8_SA_S9_EEENS6_IJNS7_ILi1EEESI_SI_EEESC_SE_Li256ELb1ELb1ELb0ELb0EEENS1_19SingleTileSchedulerILb1ELb0ELb1ELi128EEEEEEEEEvNT_6ParamsE)
        /*0098*/ 	.word	0x00000004


	//----- nvinfo : EIATTR_FRAME_SIZE
	.align		4
.L_36:
        /*009c*/ 	.byte	0x04, 0x11
        /*009e*/ 	.short	(.L_38 - .L_37)
	.align		4
.L_37:
        /*00a0*/ 	.word	index@(_ZN7cutlass13device_kernelIN5flash19enable_sm80_to_sm89INS1_16FlashAttnFwdSm80INS1_25CollectiveMainloopFwdSm80ILi8ELi2ELb0EN4cute5tupleIJNS5_1CILi128EEENS7_ILi64EEENS7_ILi192EEEEEELi192ENS_10bfloat16_tEfNS_4arch4Sm80ELb0ELb0ELb1ELb1ELb1ELb1ELb1ELb0EEENS1_21CollectiveEpilogueFwdINS6_IJS8_SA_S9_EEENS6_IJNS7_ILi1EEESI_SI_EEESC_SE_Li256ELb1ELb1ELb0ELb0EEENS1_19SingleTileSchedulerILb1ELb0ELb1ELi128EEEEEEEEEvNT_6ParamsE)
        /*00a4*/ 	.word	0x00000000


	//----- nvinfo : EIATTR_REGCOUNT
	.align		4
.L_38:
        /*00a8*/ 	.byte	0x04, 0x2f
        /*00aa*/ 	.short	(.L_40 - .L_39)
	.align		4
.L_39:
        /*00ac*/ 	.word	index@(_ZN7cutlass13device_kernelIN5flash19enable_sm80_to_sm89INS1_16FlashAttnFwdSm80INS1_25CollectiveMainloopFwdSm80ILi8ELi2ELb0EN4cute5tupleIJNS5_1CILi128EEENS7_ILi64EEENS7_ILi192EEEEEELi192ENS_10bfloat16_tEfNS_4arch4Sm80ELb0ELb0ELb1ELb1ELb1ELb0ELb1ELb0EEENS1_21CollectiveEpilogueFwdINS6_IJS8_SA_S9_EEENS6_IJNS7_ILi1EEESI_SI_EEESC_SE_Li256ELb1ELb1ELb0ELb0EEENS1_19SingleTileSchedulerILb1ELb0ELb1ELi128EEEEEEEEEvNT_6ParamsE)
        /*00b0*/ 	.word	0x00000004


	//----- nvinfo : EIATTR_FRAME_SIZE
	.align		4
.L_40:
        /*00b4*/ 	.byte	0x04, 0x11
        /*00b6*/ 	.short	(.L_42 - .L_41)
	.align		4
.L_41:
        /*00b8*/ 	.word	index@(_ZN7cutlass13device_kernelIN5flash19enable_sm80_to_sm89INS1_16FlashAttnFwdSm80INS1_25CollectiveMainloopFwdSm80ILi8ELi2ELb0EN4cute5tupleIJNS5_1CILi128EEENS7_ILi64EEENS7_ILi192EEEEEELi192ENS_10bfloat16_tEfNS_4arch4Sm80ELb0ELb0ELb1ELb1ELb1ELb0ELb1ELb0EEENS1_21CollectiveEpilogueFwdINS6_IJS8_SA_S9_EEENS6_IJNS7_ILi1EEESI_SI_EEESC_SE_Li256ELb1ELb1ELb0ELb0EEENS1_19SingleTileSchedulerILb1ELb0ELb1ELi128EEEEEEEEEvNT_6ParamsE)
        /*00bc*/ 	.word	0x00000000


	//----- nvinfo : EIATTR_REGCOUNT
	.align		4
.L_42:
        /*00c0*/ 	.byte	0x04, 0x2f
        /*00c2*/ 	.short	(.L_44 - .L_43)
	.align		4
.L_43:
        /*00c4*/ 	.word	index@(_ZN7cutlass13device_kernelIN5flash19enable_sm80_to_sm89INS1_16FlashAttnFwdSm80INS1_25CollectiveMainloopFwdSm80ILi8ELi2ELb0EN4cute5tupleIJNS5_1CILi128EEENS7_ILi64EEENS7_ILi192EEEEEELi192ENS_10bfloat16_tEfNS_4arch4Sm80ELb0ELb0ELb1ELb0ELb1ELb0ELb1ELb0EEENS1_21CollectiveEpilogueFwdINS6_IJS8_SA_S9_EEENS6_IJNS7_ILi1EEESI_SI_EEESC_SE_Li256ELb0ELb1ELb0ELb0EEENS1_19SingleTileSchedulerILb0ELb0ELb1ELi128EEEEEEEEEvNT_6ParamsE)
        /*00c8*/ 	.word	0x00000004


	//----- nvinfo : EIATTR_FRAME_SIZE
	.align		4
.L_44:
        /*00cc*/ 	.byte	0x04, 0x11
        /*00ce*/ 	.short	(.L_46 - .L_45)
	.align		4
.L_45:
        /*00d0*/ 	.word	index@(_ZN7cutlass13device_kernelIN5flash19enable_sm80_to_sm89INS1_16FlashAttnFwdSm80INS1_25CollectiveMainloopFwdSm80ILi8ELi2ELb0EN4cute5tupleIJNS5_1CILi128EEENS7_ILi64EEENS7_ILi192EEEEEELi192ENS_10bfloat16_tEfNS_4arch4Sm80ELb0ELb0ELb1ELb0ELb1ELb0ELb1ELb0EEENS1_21CollectiveEpilogueFwdINS6_IJS8_SA_S9_EEENS6_IJNS7_ILi1EEESI_SI_EEESC_SE_Li256ELb0ELb1ELb0ELb0EEENS1_19SingleTileSchedulerILb0ELb0ELb1ELi128EEEEEEEEEvNT_6ParamsE)
        /*00d4*/ 	.word	0x00000000


	//----- nvinfo : EIATTR_REGCOUNT
	.align		4
.L_46:
        /*00d8*/ 	.byte	0x04, 0x2f
        /*00da*/ 	.short	(.L_48 - .L_47)
	.align		4
.L_47:
        /*00dc*/ 	.word	index@(_ZN7cutlass13device_kernelIN5flash19enable_sm80_to_sm89INS1_16FlashAttnFwdSm80INS1_25CollectiveMainloopFwdSm80ILi8ELi1ELb0EN4cute5tupleIJNS5_1CILi128EEENS7_ILi64EEENS7_ILi192EEEEEELi192ENS_10bfloat16_tEfNS_4arch4Sm80ELb1ELb0ELb1ELb1ELb1ELb1ELb1ELb0EEENS1_21CollectiveEpilogueFwdINS6_IJS8_SA_S9_EEENS6_IJNS7_ILi1EEESI_SI_EEESC_SE_Li256ELb1ELb1ELb0ELb0EEENS1_19SingleTileSchedulerILb1ELb0ELb1ELi128EEEEEEEEEvNT_6ParamsE)
        /*00e0*/ 	.word	0x00000004


	//----- nvinfo : EIATTR_FRAME_SIZE
	.align		4
.L_48:
        /*00e4*/ 	.byte	0x04, 0x11
        /*00e6*/ 	.short	(.L_50 - .L_49)
	.align		4
.L_49:
        /*00e8*/ 	.word	index@(_ZN7cutlass13device_kernelIN5flash19enable_sm80_to_sm89INS1_16FlashAttnFwdSm80INS1_25CollectiveMainloopFwdSm80ILi8ELi1ELb0EN4cute5tupleIJNS5_1CILi128EEENS7_ILi64EEENS7_ILi192EEEEEELi192ENS_10bfloat16_tEfNS_4arch4Sm80ELb1ELb0ELb1ELb1ELb1ELb1ELb1ELb0EEENS1_21CollectiveEpilogueFwdINS6_IJS8_SA_S9_EEENS6_IJNS7_ILi1EEESI_SI_EEESC_SE_Li256ELb1ELb1ELb0ELb0EEENS1_19SingleTileSchedulerILb1ELb0ELb1ELi128EEEEEEEEEvNT_6ParamsE)
        /*00ec*/ 	.word	0x00000000


	//----- nvinfo : EIATTR_REGCOUNT
	.align		4
.L_50:
        /*00f0*/ 	.byte	0x04, 0x2f
        /*00f2*/ 	.short	(.L_52 - .L_51)
	.align		4
.L_51:
        /*00f4*/ 	.word	index@(_ZN7cutlass13device_kernelIN5flash19enable_sm80_to_sm89INS1_16FlashAttnFwdSm80INS1_25CollectiveMainloopFwdSm80ILi8ELi1ELb0EN4cute5tupleIJNS5_1CILi128EEENS7_ILi64EEENS7_ILi192EEEEEELi192ENS_10bfloat16_tEfNS_4arch4Sm80ELb1ELb0ELb1ELb1ELb1ELb0ELb1ELb0EEENS1_21CollectiveEpilogueFwdINS6_IJS8_SA_S9_EEENS6_IJNS7_ILi1EEESI_SI_EEESC_SE_Li256ELb1ELb1ELb0ELb0EEENS1_19SingleTileSchedulerILb1ELb0ELb1ELi128EEEEEEEEEvNT_6ParamsE)
        /*00f8*/ 	.word	0x00000004


	//----- nvinfo : EIATTR_FRAME_SIZE
	.align		4
.L_52:
        /*00fc*/ 	.byte	0x04, 0x11
        /*00fe*/ 	.short	(.L_54 - .L_53)
	.align		4
.L_53:
        /*0100*/ 	.word	index@(_ZN7cutlass13device_kernelIN5flash19enable_sm80_to_sm89INS1_16FlashAttnFwdSm80INS1_25CollectiveMainloopFwdSm80ILi8ELi1ELb0EN4cute5tupleIJNS5_1CILi128EEENS7_ILi64EEENS7_ILi192EEEEEELi192ENS_10bfloat16_tEfNS_4arch4Sm80ELb1ELb0ELb1ELb1ELb1ELb0ELb1ELb0EEENS1_21CollectiveEpilogueFwdINS6_IJS8_SA_S9_EEENS6_IJNS7_ILi1EEESI_SI_EEESC_SE_Li256ELb1ELb1ELb0ELb0EEENS1_19SingleTileSchedulerILb1ELb0ELb1ELi128EEEEEEEEEvNT_6ParamsE)
        /*0104*/ 	.word	0x00000000


	//----- nvinfo : EIATTR_REGCOUNT
	.align		4
.L_54:
        /*0108*/ 	.byte	0x04, 0x2f
        /*010a*/ 	.short	(.L_56 - .L_55)
	.align		4
.L_55:
        /*010c*/ 	.word	index@(_ZN7cutlass13device_kernelIN5flash19enable_sm80_to_sm89INS1_16FlashAttnFwdSm80INS1_25CollectiveMainloopFwdSm80ILi8ELi1ELb0EN4cute5tupleIJNS5_1CILi128EEENS7_ILi64EEENS7_ILi192EEEEEELi192ENS_10bfloat16_tEfNS_4arch4Sm80ELb1ELb0ELb1ELb0ELb1ELb0ELb1ELb0EEENS1_21CollectiveEpilogueFwdINS6_IJS8_SA_S9_EEENS6_IJNS7_ILi1EEESI_SI_EEESC_SE_Li256ELb0ELb1ELb0ELb0EEENS1_30DynamicPersistentTileSchedulerILi256ELi256ELb0ELb1ELb0EEEEEEEEEvNT_6ParamsE)
        /*0110*/ 	.word	0x00000004


	//----- nvinfo : EIATTR_FRAME_SIZE
	.align		4
.L_56:
        /*0114*/ 	.byte	0x04, 0x11
        /*0116*/ 	.short	(.L_58 - .L_57)
	.align		4
.L_57:
        /*0118*/ 	.word	index@(_ZN7cutlass13device_kernelIN5flash19enable_sm80_to_sm89INS1_16FlashAttnFwdSm80INS1_25CollectiveMainloopFwdSm80ILi8ELi1ELb0EN4cute5tupleIJNS5_1CILi128EEENS7_ILi64EEENS7_ILi192EEEEEELi192ENS_10bfloat16_tEfNS_4arch4Sm80ELb1ELb0ELb1ELb0ELb1ELb0ELb1ELb0EEENS1_21CollectiveEpilogueFwdINS6_IJS8_SA_S9_EEENS6_IJNS7_ILi1EEESI_SI_EEESC_SE_Li256ELb0ELb1ELb0ELb0EEENS1_30DynamicPersistentTileSchedulerILi256ELi256ELb0ELb1ELb0EEEEEEEEEvNT_6ParamsE)
        /*011c*/ 	.word	0x00000000


	//----- nvinfo : EIATTR_REGCOUNT
	.align		4
.L_58:
        /*0120*/ 	.byte	0x04, 0x2f
        /*0122*/ 	.short	(.L_60 - .L_59)
	.align		4
.L_59:
        /*0124*/ 	.word	index@(_ZN7cutlass13device_kernelIN5flash19enable_sm80_to_sm89INS1_16FlashAttnFwdSm80INS1_25CollectiveMainloopFwdSm80ILi8ELi1ELb0EN4cute5tupleIJNS5_1CILi128EEENS7_ILi64EEENS7_ILi192EEEEEELi192ENS_10bfloat16_tEfNS_4arch4Sm80ELb0ELb1ELb1ELb1ELb1ELb1ELb1ELb0EEENS1_21CollectiveEpilogueFwdINS6_IJS8_SA_S9_EEENS6_IJNS7_ILi1EEESI_SI_EEESC_SE_Li256ELb1ELb1ELb0ELb0EEENS1_19SingleTileSchedulerILb1ELb0ELb1ELi128EEEEEEEEEvNT_6ParamsE)
        /*0128*/ 	.word	0x00000004


	//----- nvinfo : EIATTR_FRAME_SIZE
	.align		4
.L_60:
        /*012c*/ 	.byte	0x04, 0x11
        /*012e*/ 	.short	(.L_62 - .L_61)
	.align		4
.L_61:
        /*0130*/ 	.word	index@(_ZN7cutlass13device_kernelIN5flash19enable_sm80_to_sm89INS1_16FlashAttnFwdSm80INS1_25CollectiveMainloopFwdSm80ILi8ELi1ELb0EN4cute5tupleIJNS5_1CILi128EEENS7_ILi64EEENS7_ILi192EEEEEELi192ENS_10bfloat16_tEfNS_4arch4Sm80ELb0ELb1ELb1ELb1ELb1ELb1ELb1ELb0EEENS1_21CollectiveEpilogueFwdINS6_IJS8_SA_S9_EEENS6_IJNS7_ILi1EEESI_SI_EEESC_SE_Li256ELb1ELb1ELb0ELb0EEENS1_19SingleTileSchedulerILb1ELb0ELb1ELi128EEEEEEEEEvNT_6ParamsE)
        /*0134*/ 	.word	0x00000000


	//----- nvinfo : EIATTR_REGCOUNT
	.align		4
.L_62:
        /*0138*/ 	.byte	0x04, 0x2f
        /*013a*/ 	.short	(.L_64 - .L_63)
	.align		4
.L_63:
        /*013c*/ 	.word	index@(_ZN7cutlass13device_kernelIN5flash19enable_sm80_to_sm89INS1_16FlashAttnFwdSm80INS1_25CollectiveMainloopFwdSm80ILi8ELi1ELb0EN4cute5tupleIJNS5_1CILi128EEENS7_ILi64EEENS7_ILi192EEEEEELi192ENS_10bfloat16_tEfNS_4arch4Sm80ELb0ELb1ELb1ELb1ELb1ELb0ELb1ELb0EEENS1_21CollectiveEpilogueFwdINS6_IJS8_SA_S9_EEENS6_IJNS7_ILi1EEESI_SI_EEESC_SE_Li256ELb1ELb1ELb0ELb0EEENS1_19SingleTileSchedulerILb1ELb0ELb1ELi128EEEEEEEEEvNT_6ParamsE)
        /*0140*/ 	.word	0x00000004


	//----- nvinfo : EIATTR_FRAME_SIZE
	.align		4
.L_64:
        /*0144*/ 	.byte	0x04, 0x11
        /*0146*/ 	.short	(.L_66 - .L_65)
	.align		4
.L_65:
        /*0148*/ 	.word	index@(_ZN7cutlass13device_kernelIN5flash19enable_sm80_to_sm89INS1_16FlashAttnFwdSm80INS1_25CollectiveMainloopFwdSm80ILi8ELi1ELb0EN4cute5tupleIJNS5_1CILi128EEENS7_ILi64EEENS7_ILi192EEEEEELi192ENS_10bfloat16_tEfNS_4arch4Sm80ELb0ELb1ELb1ELb1ELb1ELb0ELb1ELb0EEENS1_21CollectiveEpilogueFwdINS6_IJS8_SA_S9_EEENS6_IJNS7_ILi1EEESI_SI_EEESC_SE_Li256ELb1ELb1ELb0ELb0EEENS1_19SingleTileSchedulerILb1ELb0ELb1ELi128EEEEEEEEEvNT_6ParamsE)
        /*014c*/ 	.word	0x00000000


	//----- nvinfo : EIATTR_REGCOUNT
	.align		4
.L_66:
        /*0150*/ 	.byte	0x04, 0x2f
        /*0152*/ 	.short	(.L_68 - .L_67)
	.align		4
.L_67:
        /*0154*/ 	.word	index@(_ZN7cutlass13device_kernelIN5flash19enable_sm80_to_sm89INS1_16FlashAttnFwdSm80INS1_25CollectiveMainloopFwdSm80ILi8ELi1ELb0EN4cute5tupleIJNS5_1CILi128EEENS7_ILi64EEENS7_ILi192EEEEEELi192ENS_10bfloat16_tEfNS_4arch4Sm80ELb0ELb1ELb1ELb0ELb1ELb0ELb1ELb0EEENS1_21CollectiveEpilogueFwdINS6_IJS8_SA_S9_EEENS6_IJNS7_ILi1EEESI_SI_EEESC_SE_Li256ELb0ELb1ELb0ELb0EEENS1_19SingleTileSchedulerILb0ELb0ELb1ELi128EEEEEEEEEvNT_6ParamsE)
        /*0158*/ 	.word	0x00000004


	//----- nvinfo : EIATTR_FRAME_SIZE
	.align		4
.L_68:
        /*015c*/ 	.byte	0x04, 0x11
        /*015e*/ 	.short	(.L_70 - .L_69)
	.align		4
.L_69:
        /*0160*/ 	.word	index@(_ZN7cutlass13device_kernelIN5flash19enable_sm80_to_sm89INS1_16FlashAttnFwdSm80INS1_25CollectiveMainloopFwdSm80ILi8ELi1ELb0EN4cute5tupleIJNS5_1CILi128EEENS7_ILi64EEENS7_ILi192EEEEEELi192ENS_10bfloat16_tEfNS_4arch4Sm80ELb0ELb1ELb1ELb0ELb1ELb0ELb1ELb0EEENS1_21CollectiveEpilogueFwdINS6_IJS8_SA_S9_EEENS6_IJNS7_ILi1EEESI_SI_EEESC_SE_Li256ELb0ELb1ELb0ELb0EEENS1_19SingleTileSchedulerILb0ELb0ELb1ELi128EEEEEEEEEvNT_6ParamsE)
        /*0164*/ 	.word	0x00000000


	//----- nvinfo : EIATTR_REGCOUNT
	.align		4
.L_70:
        /*0168*/ 	.byte	0x04, 0x2f
        /*016a*/ 	.short	(.L_72 - .L_71)
	.align		4
.L_71:
        /*016c*/ 	.word	index@(_ZN7cutlass13device_kernelIN5flash19enable_sm80_to_sm89INS1_16FlashAttnFwdSm80INS1_25CollectiveMainloopFwdSm80ILi8ELi1ELb0EN4cute5tupleIJNS5_1CILi128EEENS7_ILi64EEENS7_ILi192EEEEEELi192ENS_10bfloat16_tEfNS_4arch4Sm80ELb0ELb0ELb1ELb1ELb1ELb1ELb1ELb0EEENS1_21CollectiveEpilogueFwdINS6_IJS8_SA_S9_EEENS6_IJNS7_ILi1EEESI_SI_EEESC_SE_Li256ELb1ELb1ELb0ELb0EEENS1_19SingleTileSchedulerILb1ELb0ELb1ELi128EEEEEEEEEvNT_6ParamsE)
        /*0170*/ 	.word	0x00000004


	//----- nvinfo : EIATTR_FRAME_SIZE
	.align		4
.L_72:
        /*0174*/ 	.byte	0x04, 0x11
        /*0176*/ 	.short	(.L_74 - .L_73)
	.align		4
.L_73:
        /*0178*/ 	.word	index@(_ZN7cutlass13device_kernelIN5flash19enable_sm80_to_sm89INS1_16FlashAttnFwdSm80INS1_25CollectiveMainloopFwdSm80ILi8ELi1ELb0EN4cute5tupleIJNS5_1CILi128EEENS7_ILi64EEENS7_ILi192EEEEEELi192ENS_10bfloat16_tEfNS_4arch4Sm80ELb0ELb0ELb1ELb1ELb1ELb1ELb1ELb0EEENS1_21CollectiveEpilogueFwdINS6_IJS8_SA_S9_EEENS6_IJNS7_ILi1EEESI_SI_EEESC_SE_Li256ELb1ELb1ELb0ELb0EEENS1_19SingleTileSchedulerILb1ELb0ELb1ELi128EEEEEEEEEvNT_6ParamsE)
        /*017c*/ 	.word	0x00000000


	//----- nvinfo : EIATTR_REGCOUNT
	.align		4
.L_74:
        /*0180*/ 	.byte	0x04, 0x2f
        /*0182*/ 	.short	(.L_76 - .L_75)
	.align		4
.L_75:
        /*0184*/ 	.word	index@(_ZN7cutlass13device_kernelIN5flash19enable_sm80_to_sm89INS1_16FlashAttnFwdSm80INS1_25CollectiveMainloopFwdSm80ILi8ELi1ELb0EN4cute5tupleIJNS5_1CILi128EEENS7_ILi64EEENS7_ILi192EEEEEELi192ENS_10bfloat16_tEfNS_4arch4Sm80ELb0ELb0ELb1ELb1ELb1ELb0ELb1ELb0EEENS1_21CollectiveEpilogueFwdINS6_IJS8_SA_S9_EEENS6_IJNS7_ILi1EEESI_SI_EEESC_SE_Li256ELb1ELb1ELb0ELb0EEENS1_19SingleTileSchedulerILb1ELb0ELb1ELi128EEEEEEEEEvNT_6ParamsE)
        /*0188*/ 	.word	0x00000004


	//----- nvinfo : EIATTR_FRAME_SIZE
	.align		4
.L_76:
        /*018c*/ 	.byte	0x04, 0x11
        /*018e*/ 	.short	(.L_78 - .L_77)
	.align		4
.L_77:
        /*0190*/ 	.word	index@(_ZN7cutlass13device_kernelIN5flash19enable_sm80_to_sm89INS1_16FlashAttnFwdSm80INS1_25CollectiveMainloopFwdSm80ILi8ELi1ELb0EN4cute5tupleIJNS5_1CILi128EEENS7_ILi64EEENS7_ILi192EEEEEELi192ENS_10bfloat16_tEfNS_4arch4Sm80ELb0ELb0ELb1ELb1ELb1ELb0ELb1ELb0EEENS1_21CollectiveEpilogueFwdINS6_IJS8_SA_S9_EEENS6_IJNS7_ILi1EEESI_SI_EEESC_SE_Li256ELb1ELb1ELb0ELb0EEENS1_19SingleTileSchedulerILb1ELb0ELb1ELi128EEEEEEEEEvNT_6ParamsE)
        /*0194*/ 	.word	0x00000000


	//----- nvinfo : EIATTR_REGCOUNT
	.align		4
.L_78:
        /*0198*/ 	.byte	0x04, 0x2f
        /*019a*/ 	.short	(.L_80 - .L_79)
	.align		4
.L_79:
        /*019c*/ 	.word	index@(_ZN7cutlass13device_kernelIN5flash19enable_sm80_to_sm89INS1_16FlashAttnFwdSm80INS1_25CollectiveMainloopFwdSm80ILi8ELi1ELb0EN4cute5tupleIJNS5_1CILi128EEENS7_ILi64EEENS7_ILi192EEEEEELi192ENS_10bfloat16_tEfNS_4arch4Sm80ELb0ELb0ELb1ELb0ELb1ELb0ELb1ELb0EEENS1_21CollectiveEpilogueFwdINS6_IJS8_SA_S9_EEENS6_IJNS7_ILi1EEESI_SI_EEESC_SE_Li256ELb0ELb1ELb0ELb0EEENS1_19SingleTileSchedulerILb0ELb0ELb1ELi128EEEEEEEEEvNT_6ParamsE)
        /*01a0*/ 	.word	0x00000004


	//----- nvinfo : EIATTR_FRAME_SIZE
	.align		4
.L_80:
        /*01a4*/ 	.byte	0x04, 0x11
        /*01a6*/ 	.short	(.L_82 - .L_81)
	.align		4
.L_81:
        /*01a8*/ 	.word	index@(_ZN7cutlass13device_kernelIN5flash19enable_sm80_to_sm89INS1_16FlashAttnFwdSm80INS1_25CollectiveMainloopFwdSm80ILi8ELi1ELb0EN4cute5tupleIJNS5_1CILi128EEENS7_ILi64EEENS7_ILi192EEEEEELi192ENS_10bfloat16_tEfNS_4arch4Sm80ELb0ELb0ELb1ELb0ELb1ELb0ELb1ELb0EEENS1_21CollectiveEpilogueFwdINS6_IJS8_SA_S9_EEENS6_IJNS7_ILi1EEESI_SI_EEESC_SE_Li256ELb0ELb1ELb0ELb0EEENS1_19SingleTileSchedulerILb0ELb0ELb1ELi128EEEEEEEEEvNT_6ParamsE)
        /*01ac*/ 	.word	0x00000000


	//----- nvinfo : EIATTR_MIN_STACK_SIZE
	.align		4
.L_82:
        /*01b0*/ 	.byte	0x04, 0x12
        /*01b2*/ 	.short	(.L_84 - .L_83)
	.align		4
.L_83:
        /*01b4*/ 	.word	index@(_ZN7cutlass13device_kernelIN5flash19enable_sm80_to_sm89INS1_16FlashAttnFwdSm80INS1_25CollectiveMainloopFwdSm80ILi8ELi1ELb0EN4cute5tupleIJNS5_1CILi128EEENS7_ILi64EEENS7_ILi192EEEEEELi192ENS_10bfloat16_tEfNS_4arch4Sm80ELb0ELb0ELb1ELb0ELb1ELb0ELb1ELb0EEENS1_21CollectiveEpilogueFwdINS6_IJS8_SA_S9_EEENS6_IJNS7_ILi1EEESI_SI_EEESC_SE_Li256ELb0ELb1ELb0ELb0EEENS1_19SingleTileSchedulerILb0ELb0ELb1ELi128EEEEEEEEEvNT_6ParamsE)
        /*01b8*/ 	.word	0x00000000


	//----- nvinfo : EIATTR_MIN_STACK_SIZE
	.align		4
.L_84:
        /*01bc*/ 	.byte	0x04, 0x12
        /*01be*/ 	.short	(.L_86 - .L_85)
	.align		4
.L_85:
        /*01c0*/ 	.word	index@(_ZN7cutlass13device_kernelIN5flash19enable_sm80_to_sm89INS1_16FlashAttnFwdSm80INS1_25CollectiveMainloopFwdSm80ILi8ELi1ELb0EN4cute5tupleIJNS5_1CILi128EEENS7_ILi64EEENS7_ILi192EEEEEELi192ENS_10bfloat16_tEfNS_4arch4Sm80ELb0ELb0ELb1ELb1ELb1ELb0ELb1ELb0EEENS1_21CollectiveEpilogueFwdINS6_IJS8_SA_S9_EEENS6_IJNS7_ILi1EEESI_SI_EEESC_SE_Li256ELb1ELb1ELb0ELb0EEENS1_19SingleTileSchedulerILb1ELb0ELb1ELi128EEEEEEEEEvNT_6ParamsE)
        /*01c4*/ 	.word	0x00000000


	//----- nvinfo : EIATTR_MIN_STACK_SIZE
	.align		4
.L_86:
        /*01c8*/ 	.byte	0x04, 0x12
        /*01ca*/ 	.short	(.L_88 - .L_87)
	.align		4
.L_87:
        /*01cc*/ 	.word	index@(_ZN7cutlass13device_kernelIN5flash19enable_sm80_to_sm89INS1_16FlashAttnFwdSm80INS1_25CollectiveMainloopFwdSm80ILi8ELi1ELb0EN4cute5tupleIJNS5_1CILi128EEENS7_ILi64EEENS7_ILi192EEEEEELi192ENS_10bfloat16_tEfNS_4arch4Sm80ELb0ELb0ELb1ELb1ELb1ELb1ELb1ELb0EEENS1_21CollectiveEpilogueFwdINS6_IJS8_SA_S9_EEENS6_IJNS7_ILi1EEESI_SI_EEESC_SE_Li256ELb1ELb1ELb0ELb0EEENS1_19SingleTileSchedulerILb1ELb0ELb1ELi128EEEEEEEEEvNT_6ParamsE)
        /*01d0*/ 	.word	0x00000000


	//----- nvinfo : EIATTR_MIN_STACK_SIZE
	.align		4
.L_88:
        /*01d4*/ 	.byte	0x04, 0x12
        /*01d6*/ 	.short	(.L_90 - .L_89)
	.align		4
.L_89:
        /*01d8*/ 	.word	index@(_ZN7cutlass13device_kernelIN5flash19enable_sm80_to_sm89INS1_16FlashAttnFwdSm80INS1_25CollectiveMainloopFwdSm80ILi8ELi1ELb0EN4cute5tupleIJNS5_1CILi128EEENS7_ILi64EEENS7_ILi192EEEEEELi192ENS_10bfloat16_tEfNS_4arch4Sm80ELb0ELb1ELb1ELb0ELb1ELb0ELb1ELb0EEENS1_21CollectiveEpilogueFwdINS6_IJS8_SA_S9_EEENS6_IJNS7_ILi1EEESI_SI_EEESC_SE_Li256ELb0ELb1ELb0ELb0EEENS1_19SingleTileSchedulerILb0ELb0ELb1ELi128EEEEEEEEEvNT_6ParamsE)
        /*01dc*/ 	.word	0x00000000


	//----- nvinfo : EIATTR_MIN_STACK_SIZE
	.align		4
.L_90:
        /*01e0*/ 	.byte	0x04, 0x12
        /*01e2*/ 	.short	(.L_92 - .L_91)
	.align		4
.L_91:
        /*01e4*/ 	.word	index@(_ZN7cutlass13device_kernelIN5flash19enable_sm80_to_sm89INS1_16FlashAttnFwdSm80INS1_25CollectiveMainloopFwdSm80ILi8ELi1ELb0EN4cute5tupleIJNS5_1CILi128EEENS7_ILi64EEENS7_ILi192EEEEEELi192ENS_10bfloat16_tEfNS_4arch4Sm80ELb0ELb1ELb1ELb1ELb1ELb0ELb1ELb0EEENS1_21CollectiveEpilogueFwdINS6_IJS8_SA_S9_EEENS6_IJNS7_ILi1EEESI_SI_EEESC_SE_Li256ELb1ELb1ELb0ELb0EEENS1_19SingleTileSchedulerILb1ELb0ELb1ELi128EEEEEEEEEvNT_6ParamsE)
        /*01e8*/ 	.word	0x00000000


	//----- nvinfo : EIATTR_MIN_STACK_SIZE
	.align		4
.L_92:
        /*01ec*/ 	.byte	0x04, 0x12
        /*01ee*/ 	.short	(.L_94 - .L_93)
	.align		4
.L_93:
        /*01f0*/ 	.word	index@(_ZN7cutlass13device_kernelIN5flash19enable_sm80_to_sm89INS1_16FlashAttnFwdSm80INS1_25CollectiveMainloopFwdSm80ILi8ELi1ELb0EN4cute5tupleIJNS5_1CILi128EEENS7_ILi64EEENS7_ILi192EEEEEELi192ENS_10bfloat16_tEfNS_4arch4Sm80ELb0ELb1ELb1ELb1ELb1ELb1ELb1ELb0EEENS1_21CollectiveEpilogueFwdINS6_IJS8_SA_S9_EEENS6_IJNS7_ILi1EEESI_SI_EEESC_SE_Li256ELb1ELb1ELb0ELb0EEENS1_19SingleTileSchedulerILb1ELb0ELb1ELi128EEEEEEEEEvNT_6ParamsE)
        /*01f4*/ 	.word	0x00000000


	//----- nvinfo : EIATTR_MIN_STACK_SIZE
	.align		4
.L_94:
        /*01f8*/ 	.byte	0x04, 0x12
        /*01fa*/ 	.short	(.L_96 - .L_95)
	.align		4
.L_95:
        /*01fc*/ 	.word	index@(_ZN7cutlass13device_kernelIN5flash19enable_sm80_to_sm89INS1_16FlashAttnFwdSm80INS1_25CollectiveMainloopFwdSm80ILi8ELi1ELb0EN4cute5tupleIJNS5_1CILi128EEENS7_ILi64EEENS7_ILi192EEEEEELi192ENS_10bfloat16_tEfNS_4arch4Sm80ELb1ELb0ELb1ELb0ELb1ELb0ELb1ELb0EEENS1_21CollectiveEpilogueFwdINS6_IJS8_SA_S9_EEENS6_IJNS7_ILi1EEESI_SI_EEESC_SE_Li256ELb0ELb1ELb0ELb0EEENS1_30DynamicPersistentTileSchedulerILi256ELi256ELb0ELb1ELb0EEEEEEEEEvNT_6ParamsE)
        /*0200*/ 	.word	0x00000000


	//----- nvinfo : EIATTR_MIN_STACK_SIZE
	.align		4
.L_96:
        /*0204*/ 	.byte	0x04, 0x12
        /*0206*/ 	.short	(.L_98 - .L_97)
	.align		4
.L_97:
        /*0208*/ 	.word	index@(_ZN7cutlass13device_kernelIN5flash19enable_sm80_to_sm89INS1_16FlashAttnFwdSm80INS1_25CollectiveMainloopFwdSm80ILi8ELi1ELb0EN4cute5tupleIJNS5_1CILi128EEENS7_ILi64EEENS7_ILi192EEEEEELi192ENS_10bfloat16_tEfNS_4arch4Sm80ELb1ELb0ELb1ELb1ELb1ELb0ELb1ELb0EEENS1_21CollectiveEpilogueFwdINS6_IJS8_SA_S9_EEENS6_IJNS7_ILi1EEESI_SI_EEESC_SE_Li256ELb1ELb1ELb0ELb0EEENS1_19SingleTileSchedulerILb1ELb0ELb1ELi128EEEEEEEEEvNT_6ParamsE)
        /*020c*/ 	.word	0x00000000


	//----- nvinfo : EIATTR_MIN_STACK_SIZE
	.align		4
.L_98:
        /*0210*/ 	.byte	0x04, 0x12
        /*0212*/ 	.short	(.L_100 - .L_99)
	.align		4
.L_99:
        /*0214*/ 	.word	index@(_ZN7cutlass13device_kernelIN5flash19enable_sm80_to_sm89INS1_16FlashAttnFwdSm80INS1_25CollectiveMainloopFwdSm80ILi8ELi1ELb0EN4cute5tupleIJNS5_1CILi128EEENS7_ILi64EEENS7_ILi192EEEEEELi192ENS_10bfloat16_tEfNS_4arch4Sm80ELb1ELb0ELb1ELb1ELb1ELb1ELb1ELb0EEENS1_21CollectiveEpilogueFwdINS6_IJS8_SA_S9_EEENS6_IJNS7_ILi1EEESI_SI_EEESC_SE_Li256ELb1ELb1ELb0ELb0EEENS1_19SingleTileSchedulerILb1ELb0ELb1ELi128EEEEEEEEEvNT_6ParamsE)
        /*0218*/ 	.word	0x00000000


	//----- nvinfo : EIATTR_MIN_STACK_SIZE
	.align		4
.L_100:
        /*021c*/ 	.byte	0x04, 0x12
        /*021e*/ 	.short	(.L_102 - .L_101)
	.align		4
.L_101:
        /*0220*/ 	.word	index@(_ZN7cutlass13device_kernelIN5flash19enable_sm80_to_sm89INS1_16FlashAttnFwdSm80INS1_25CollectiveMainloopFwdSm80ILi8ELi2ELb0EN4cute5tupleIJNS5_1CILi128EEENS7_ILi64EEENS7_ILi192EEEEEELi192ENS_10bfloat16_tEfNS_4arch4Sm80ELb0ELb0ELb1ELb0ELb1ELb0ELb1ELb0EEENS1_21CollectiveEpilogueFwdINS6_IJS8_SA_S9_EEENS6_IJNS7_ILi1EEESI_SI_EEESC_SE_Li256ELb0ELb1ELb0ELb0EEENS1_19SingleTileSchedulerILb0ELb0ELb1ELi128EEEEEEEEEvNT_6ParamsE)
        /*0224*/ 	.word	0x00000000


	//----- nvinfo : EIATTR_MIN_STACK_SIZE
	.align		4
.L_102:
        /*0228*/ 	.byte	0x04, 0x12
        /*022a*/ 	.short	(.L_104 - .L_103)
	.align		4
.L_103:
        /*022c*/ 	.word	index@(_ZN7cutlass13device_kernelIN5flash19enable_sm80_to_sm89INS1_16FlashAttnFwdSm80INS1_25CollectiveMainloopFwdSm80ILi8ELi2ELb0EN4cute5tupleIJNS5_1CILi128EEENS7_ILi64EEENS7_ILi192EEEEEELi192ENS_10bfloat16_tEfNS_4arch4Sm80ELb0ELb0ELb1ELb1ELb1ELb0ELb1ELb0EEENS1_21CollectiveEpilogueFwdINS6_IJS8_SA_S9_EEENS6_IJNS7_ILi1EEESI_SI_EEESC_SE_Li256ELb1ELb1ELb0ELb0EEENS1_19SingleTileSchedulerILb1ELb0ELb1ELi128EEEEEEEEEvNT_6ParamsE)
        /*0230*/ 	.word	0x00000000


	//----- nvinfo : EIATTR_MIN_STACK_SIZE
	.align		4
.L_104:
        /*0234*/ 	.byte	0x04, 0x12
        /*0236*/ 	.short	(.L_106 - .L_105)
	.align		4
.L_105:
        /*0238*/ 	.word	index@(_ZN7cutlass13device_kernelIN5flash19enable_sm80_to_sm89INS1_16FlashAttnFwdSm80INS1_25CollectiveMainloopFwdSm80ILi8ELi2ELb0EN4cute5tupleIJNS5_1CILi128EEENS7_ILi64EEENS7_ILi192EEEEEELi192ENS_10bfloat16_tEfNS_4arch4Sm80ELb0ELb0ELb1ELb1ELb1ELb1ELb1ELb0EEENS1_21CollectiveEpilogueFwdINS6_IJS8_SA_S9_EEENS6_IJNS7_ILi1EEESI_SI_EEESC_SE_Li256ELb1ELb1ELb0ELb0EEENS1_19SingleTileSchedulerILb1ELb0ELb1ELi128EEEEEEEEEvNT_6ParamsE)
        /*023c*/ 	.word	0x00000000


	//----- nvinfo : EIATTR_MIN_STACK_SIZE
	.align		4
.L_106:
        /*0240*/ 	.byte	0x04, 0x12
        /*0242*/ 	.short	(.L_108 - .L_107)
	.align		4
.L_107:
        /*0244*/ 	.word	index@(_ZN7cutlass13device_kernelIN5flash19enable_sm80_to_sm89INS1_16FlashAttnFwdSm80INS1_25CollectiveMainloopFwdSm80ILi8ELi2ELb0EN4cute5tupleIJNS5_1CILi128EEENS7_ILi64EEENS7_ILi192EEEEEELi192ENS_10bfloat16_tEfNS_4arch4Sm80ELb0ELb1ELb1ELb0ELb1ELb0ELb1ELb0EEENS1_21CollectiveEpilogueFwdINS6_IJS8_SA_S9_EEENS6_IJNS7_ILi1EEESI_SI_EEESC_SE_Li256ELb0ELb1ELb0ELb0EEENS1_19SingleTileSchedulerILb0ELb0ELb1ELi128EEEEEEEEEvNT_6ParamsE)
        /*0248*/ 	.word	0x00000000


	//----- nvinfo : EIATTR_MIN_STACK_SIZE
	.align		4
.L_108:
        /*024c*/ 	.byte	0x04, 0x12
        /*024e*/ 	.short	(.L_110 - .L_109)
	.align		4
.L_109:
        /*0250*/ 	.word	index@(_ZN7cutlass13device_kernelIN5flash19enable_sm80_to_sm89INS1_16FlashAttnFwdSm80INS1_25CollectiveMainloopFwdSm80ILi8ELi2ELb0EN4cute5tupleIJNS5_1CILi128EEENS7_ILi64EEENS7_ILi192EEEEEELi192ENS_10bfloat16_tEfNS_4arch4Sm80ELb0ELb1ELb1ELb1ELb1ELb0ELb1ELb0EEENS1_21CollectiveEpilogueFwdINS6_IJS8_SA_S9_EEENS6_IJNS7_ILi1EEESI_SI_EEESC_SE_Li256ELb1ELb1ELb0ELb0EEENS1_19SingleTileSchedulerILb1ELb0ELb1ELi128EEEEEEEEEvNT_6ParamsE)
        /*0254*/ 	.word	0x00000000


	//----- nvinfo : EIATTR_MIN_STACK_SIZE
	.align		4
.L_110:
        /*0258*/ 	.byte	0x04, 0x12
        /*025a*/ 	.short	(.L_112 - .L_111)
	.align		4
.L_111:
        /*025c*/ 	.word	index@(_ZN7cutlass13device_kernelIN5flash19enable_sm80_to_sm89INS1_16FlashAttnFwdSm80INS1_25CollectiveMainloopFwdSm80ILi8ELi2ELb0EN4cute5tupleIJNS5_1CILi128EEENS7_ILi64EEENS7_ILi192EEEEEELi192ENS_10bfloat16_tEfNS_4arch4Sm80ELb0ELb1ELb1ELb1ELb1ELb1ELb1ELb0EEENS1_21CollectiveEpilogueFwdINS6_IJS8_SA_S9_EEENS6_IJNS7_ILi1EEESI_SI_EEESC_SE_Li256ELb1ELb1ELb0ELb0EEENS1_19SingleTileSchedulerILb1ELb0ELb1ELi128EEEEEEEEEvNT_6ParamsE)
        /*0260*/ 	.word	0x00000000


	//----- nvinfo : EIATTR_MIN_STACK_SIZE
	.align		4
.L_112:
        /*0264*/ 	.byte	0x04, 0x12
        /*0266*/ 	.short	(.L_114 - .L_113)
	.align		4
.L_113:
        /*0268*/ 	.word	index@(_ZN7cutlass13device_kernelIN5flash19enable_sm80_to_sm89INS1_16FlashAttnFwdSm80INS1_25CollectiveMainloopFwdSm80ILi8ELi2ELb0EN4cute5tupleIJNS5_1CILi128EEENS7_ILi64EEENS7_ILi192EEEEEELi192ENS_10bfloat16_tEfNS_4arch4Sm80ELb1ELb0ELb1ELb0ELb1ELb0ELb1ELb0EEENS1_21CollectiveEpilogueFwdINS6_IJS8_SA_S9_EEENS6_IJNS7_ILi1EEESI_SI_EEESC_SE_Li256ELb0ELb1ELb0ELb0EEENS1_30DynamicPersistentTileSchedulerILi256ELi256ELb0ELb1ELb0EEEEEEEEEvNT_6ParamsE)
        /*026c*/ 	.word	0x00000000


	//----- nvinfo : EIATTR_MIN_STACK_SIZE
	.align		4
.L_114:
        /*0270*/ 	.byte	0x04, 0x12
        /*0272*/ 	.short	(.L_116 - .L_115)
	.align		4
.L_115:
        /*0274*/ 	.word	index@(_ZN7cutlass13device_kernelIN5flash19enable_sm80_to_sm89INS1_16FlashAttnFwdSm80INS1_25CollectiveMainloopFwdSm80ILi8ELi2ELb0EN4cute5tupleIJNS5_1CILi128EEENS7_ILi64EEENS7_ILi192EEEEEELi192ENS_10bfloat16_tEfNS_4arch4Sm80ELb1ELb0ELb1ELb1ELb1ELb0ELb1ELb0EEENS1_21CollectiveEpilogueFwdINS6_IJS8_SA_S9_EEENS6_IJNS7_ILi1EEESI_SI_EEESC_SE_Li256ELb1ELb1ELb0ELb0EEENS1_19SingleTileSchedulerILb1ELb0ELb1ELi128EEEEEEEEEvNT_6ParamsE)
        /*0278*/ 	.word	0x00000000


	//----- nvinfo : EIATTR_MIN_STACK_SIZE
	.align		4
.L_116:
        /*027c*/ 	.byte	0x04, 0x12
        /*027e*/ 	.short	(.L_118 - .L_117)
	.align		4
.L_117:
        /*0280*/ 	.word	index@(_ZN7cutlass13device_kernelIN5flash19enable_sm80_to_sm89INS1_16FlashAttnFwdSm80INS1_25CollectiveMainloopFwdSm80ILi8ELi2ELb0EN4cute5tupleIJNS5_1CILi128EEENS7_ILi64EEENS7_ILi192EEEEEELi192ENS_10bfloat16_tEfNS_4arch4Sm80ELb1ELb0ELb1ELb1ELb1ELb1ELb1ELb0EEENS1_21CollectiveEpilogueFwdINS6_IJS8_SA_S9_EEENS6_IJNS7_ILi1EEESI_SI_EEESC_SE_Li256ELb1ELb1ELb0ELb0EEENS1_19SingleTileSchedulerILb1ELb0ELb1ELi128EEEEEEEEEvNT_6ParamsE)
        /*0284*/ 	.word	0x00000000
.L_118:


//--------------------- .nv.compat                --------------------------
	.section	.nv.compat,"",@"SHT_CUDA_COMPAT_INFO"
	.align	4
        /*0000*/ 	.byte	0x02, 0x09, 0x01, 0x00, 0x02, 0x02, 0x01, 0x00, 0x02, 0x05, 0x05, 0x00, 0x03, 0x07, 0x01, 0x01
        /*0010*/ 	.byte	0x02, 0x03, 0x00, 0x00, 0x02, 0x06, 0x01, 0x00, 0x04, 0x0b, 0x08, 0x00, 0x00, 0x00, 0x00, 0x00
        /*0020*/ 	.byte	0x00, 0x00, 0x00, 0x00


//--------------------- .nv.info._ZN7cutlass13device_kernelIN5flash19enable_sm80_to_sm89INS1_16FlashAttnFwdSm80INS1_25CollectiveMainloopFwdSm80ILi8ELi1ELb0EN4cute5tupleIJNS5_1CILi128EEENS7_ILi64EEENS7_ILi192EEEEEELi192ENS_10bfloat16_tEfNS_4arch4Sm80ELb0ELb0ELb1ELb0ELb1ELb0ELb1ELb0EEENS1_21CollectiveEpilogueFwdINS6_IJS8_SA_S9_EEENS6_IJNS7_ILi1EEESI_SI_EEESC_SE_Li256ELb0ELb1ELb0ELb0EEENS1_19SingleTileSchedulerILb0ELb0ELb1ELi128EEEEEEEEEvNT_6ParamsE --------------------------
	.section	.nv.info._ZN7cutlass13device_kernelIN5flash19enable_sm80_to_sm89INS1_16FlashAttnFwdSm80INS1_25CollectiveMainloopFwdSm80ILi8ELi1ELb0EN4cute5tupleIJNS5_1CILi128EEENS7_ILi64EEENS7_ILi192EEEEEELi192ENS_10bfloat16_tEfNS_4arch4Sm80ELb0ELb0ELb1ELb0ELb1ELb0ELb1ELb0EEENS1_21CollectiveEpilogueFwdINS6_IJS8_SA_S9_EEENS6_IJNS7_ILi1EEESI_SI_EEESC_SE_Li256ELb0ELb1ELb0ELb0EEENS1_19SingleTileSchedulerILb0ELb0ELb1ELi128EEEEEEEEEvNT_6ParamsE,"",@"SHT_CUDA_INFO"
	.sectionflags	@""
	.align	4


	//----- nvinfo : EIATTR_CUDA_API_VERSION
	.align		4
        /*0000*/ 	.byte	0x04, 0x37
        /*0002*/ 	.short	(.L_120 - .L_119)
.L_119:
        /*0004*/ 	.word	0x00000082


	//----- nvinfo : EIATTR_KPARAM_INFO
	.align		4
.L_120:
        /*0008*/ 	.byte	0x04, 0x17
        /*000a*/ 	.short	(.L_122 - .L_121)
.L_121:
        /*000c*/ 	.word	0x00000000
        /*0010*/ 	.short	0x0000
        /*0012*/ 	.short	0x0000
        /*0014*/ 	.byte	0x00, 0xf0, 0x61, 0x10


	//----- nvinfo : EIATTR_SPARSE_MMA_MASK
	.align		4
.L_122:
        /*0018*/ 	.byte	0x03, 0x50
        /*001a*/ 	.short	0x0000


	//----- nvinfo : EIATTR_MAXREG_COUNT
	.align		4
        /*001c*/ 	.byte	0x03, 0x1b
        /*001e*/ 	.short	0x00ff


	//----- nvinfo : EIATTR_MERCURY_ISA_VERSION
	.align		4
        /*0020*/ 	.byte	0x03, 0x5f
        /*0022*/ 	.short	0x0101


	//----- nvinfo : EIATTR_VRC_CTA_INIT_COUNT
	.align		4
        /*0024*/ 	.byte	0x02, 0x4a
	.zero		1
	.zero		1


	//----- nvinfo : EIATTR_EXIT_INSTR_OFFSETS
	.align		4
        /*0028*/ 	.byte	0x04, 0x1c
        /*002a*/ 	.short	(.L_124 - .L_123)


	//   ....[0]....
.L_123:
        /*002c*/ 	.word	0x00000010


	//----- nvinfo : EIATTR_MAX_THREADS
	.align		4
.L_124:
        /*0030*/ 	.byte	0x04, 0x05
        /*0032*/ 	.short	(.L_126 - .L_125)
.L_125:
        /*0034*/ 	.word	0x00000100
        /*0038*/ 	.word	0x00000001
        /*003c*/ 	.word	0x00000001


	//----- nvinfo : EIATTR_CBANK_PARAM_SIZE
	.align		4
.L_126:
        /*0040*/ 	.byte	0x03, 0x19
        /*0042*/ 	.short	0x0418


	//----- nvinfo : EIATTR_PARAM_CBANK
	.align		4
        /*0044*/ 	.byte	0x04, 0x0a
        /*0046*/ 	.short	(.L_128 - .L_127)
	.align		4
.L_127:
        /*0048*/ 	.word	index@(.nv.constant0._ZN7cutlass13device_kernelIN5flash19enable_sm80_to_sm89INS1_16FlashAttnFwdSm80INS1_25CollectiveMainloopFwdSm80ILi8ELi1ELb0EN4cute5tupleIJNS5_1CILi128EEENS7_ILi64EEENS7_ILi192EEEEEELi192ENS_10bfloat16_tEfNS_4arch4Sm80ELb0ELb0ELb1ELb0ELb1ELb0ELb1ELb0EEENS1_21CollectiveEpilogueFwdINS6_IJS8_SA_S9_EEENS6_IJNS7_ILi1EEESI_SI_EEESC_SE_Li256ELb0ELb1ELb0ELb0EEENS1_19SingleTileSchedulerILb0ELb0ELb1ELi128EEEEEEEEEvNT_6ParamsE)
        /*004c*/ 	.short	0x0380
        /*004e*/ 	.short	0x0418


	//----- nvinfo : EIATTR_SW_WAR
	.align		4
.L_128:
        /*0050*/ 	.byte	0x04, 0x36
        /*0052*/ 	.short	(.L_130 - .L_129)
.L_129:
        /*0054*/ 	.word	0x00000008
.L_130:


//--------------------- .nv.info._ZN7cutlass13device_kernelIN5flash19enable_sm80_to_sm89INS1_16FlashAttnFwdSm80INS1_25CollectiveMainloopFwdSm80ILi8ELi1ELb0EN4cute5tupleIJNS5_1CILi128EEENS7_ILi64EEENS7_ILi192EEEEEELi192ENS_10bfloat16_tEfNS_4arch4Sm80ELb0ELb0ELb1ELb1ELb1ELb0ELb1ELb0EEENS1_21CollectiveEpilogueFwdINS6_IJS8_SA_S9_EEENS6_IJNS7_ILi1EEESI_SI_EEESC_SE_Li256ELb1ELb1ELb0ELb0EEENS1_19SingleTileSchedulerILb1ELb0ELb1ELi128EEEEEEEEEvNT_6ParamsE --------------------------
	.section	.nv.info._ZN7cutlass13device_kernelIN5flash19enable_sm80_to_sm89INS1_16FlashAttnFwdSm80INS1_25CollectiveMainloopFwdSm80ILi8ELi1ELb0EN4cute5tupleIJNS5_1CILi128EEENS7_ILi64EEENS7_ILi192EEEEEELi192ENS_10bfloat16_tEfNS_4arch4Sm80ELb0ELb0ELb1ELb1ELb1ELb0ELb1ELb0EEENS1_21CollectiveEpilogueFwdINS6_IJS8_SA_S9_EEENS6_IJNS7_ILi1EEESI_SI_EEESC_SE_Li256ELb1ELb1ELb0ELb0EEENS1_19SingleTileSchedulerILb1ELb0ELb1ELi128EEEEEEEEEvNT_6ParamsE,"",@"SHT_CUDA_INFO"
	.sectionflags	@""
	.align	4


	//----- nvinfo : EIATTR_CUDA_API_VERSION
	.align		4
        /*0000*/ 	.byte	0x04, 0x37
        /*0002*/ 	.short	(.L_132 - .L_131)
.L_131:
        /*0004*/ 	.word	0x00000082


	//----- nvinfo : EIATTR_KPARAM_INFO
	.align		4
.L_132:
        /*0008*/ 	.byte	0x04, 0x17
        /*000a*/ 	.short	(.L_134 - .L_133)
.L_133:
        /*000c*/ 	.word	0x00000000
        /*0010*/ 	.short	0x0000
        /*0012*/ 	.short	0x0000
        /*0014*/ 	.byte	0x00, 0xf0, 0x61, 0x10


	//----- nvinfo : EIATTR_SPARSE_MMA_MASK
	.align		4
.L_134:
        /*0018*/ 	.byte	0x03, 0x50
        /*001a*/ 	.short	0x0000


	//----- nvinfo : EIATTR_MAXREG_COUNT
	.align		4
        /*001c*/ 	.byte	0x03, 0x1b
        /*001e*/ 	.short	0x00ff


	//----- nvinfo : EIATTR_MERCURY_ISA_VERSION
	.align		4
        /*0020*/ 	.byte	0x03, 0x5f
        /*0022*/ 	.short	0x0101


	//----- nvinfo : EIATTR_VRC_CTA_INIT_COUNT
	.align		4
        /*0024*/ 	.byte	0x02, 0x4a
	.zero		1
	.zero		1


	//----- nvinfo : EIATTR_EXIT_INSTR_OFFSETS
	.align		4
        /*0028*/ 	.byte	0x04, 0x1c
        /*002a*/ 	.short	(.L_136 - .L_135)


	//   ....[0]....
.L_135:
        /*002c*/ 	.word	0x00000010


	//----- nvinfo : EIATTR_MAX_THREADS
	.align		4
.L_136:
        /*0030*/ 	.byte	0x04, 0x05
        /*0032*/ 	.short	(.L_138 - .L_137)
.L_137:
        /*0034*/ 	.word	0x00000100
        /*0038*/ 	.word	0x00000001
        /*003c*/ 	.word	0x00000001


	//----- nvinfo : EIATTR_CBANK_PARAM_SIZE
	.align		4
.L_138:
        /*0040*/ 	.byte	0x03, 0x19
        /*0042*/ 	.short	0x0418


	//----- nvinfo : EIATTR_PARAM_CBANK
	.align		4
        /*0044*/ 	.byte	0x04, 0x0a
        /*0046*/ 	.short	(.L_140 - .L_139)
	.align		4
.L_139:
        /*0048*/ 	.word	index@(.nv.constant0._ZN7cutlass13device_kernelIN5flash19enable_sm80_to_sm89INS1_16FlashAttnFwdSm80INS1_25CollectiveMainloopFwdSm80ILi8ELi1ELb0EN4cute5tupleIJNS5_1CILi128EEENS7_ILi64EEENS7_ILi192EEEEEELi192ENS_10bfloat16_tEfNS_4arch4Sm80ELb0ELb0ELb1ELb1ELb1ELb0ELb1ELb0EEENS1_21CollectiveEpilogueFwdINS6_IJS8_SA_S9_EEENS6_IJNS7_ILi1EEESI_SI_EEESC_SE_Li256ELb1ELb1ELb0ELb0EEENS1_19SingleTileSchedulerILb1ELb0ELb1ELi128EEEEEEEEEvNT_6ParamsE)
        /*004c*/ 	.short	0x0380
        /*004e*/ 	.short	0x0418


	//----- nvinfo : EIATTR_SW_WAR
	.align		4
.L_140:
        /*0050*/ 	.byte	0x04, 0x36
        /*0052*/ 	.short	(.L_142 - .L_141)
.L_141:
        /*0054*/ 	.word	0x00000008
.L_142:


//--------------------- .nv.info._ZN7cutlass13device_kernelIN5flash19enable_sm80_to_sm89INS1_16FlashAttnFwdSm80INS1_25CollectiveMainloopFwdSm80ILi8ELi1ELb0EN4cute5tupleIJNS5_1CILi128EEENS7_ILi64EEENS7_ILi192EEEEEELi192ENS_10bfloat16_tEfNS_4arch4Sm80ELb0ELb0ELb1ELb1ELb1ELb1ELb1ELb0EEENS1_21CollectiveEpilogueFwdINS6_IJS8_SA_S9_EEENS6_IJNS7_ILi1EEESI_SI_EEESC_SE_Li256ELb1ELb1ELb0ELb0EEENS1_19SingleTileSchedulerILb1ELb0ELb1ELi128EEEEEEEEEvNT_6ParamsE --------------------------
	.section	.nv.info._ZN7cutlass13device_kernelIN5flash19enable_sm80_to_sm89INS1_16FlashAttnFwdSm80INS1_25CollectiveMainloopFwdSm80ILi8ELi1ELb0EN4cute5tupleIJNS5_1CILi128EEENS7_ILi64EEENS7_ILi192EEEEEELi192ENS_10bfloat16_tEfNS_4arch4Sm80ELb0ELb0ELb1ELb1ELb1ELb1ELb1ELb0EEENS1_21CollectiveEpilogueFwdINS6_IJS8_SA_S9_EEENS6_IJNS7_ILi1EEESI_SI_EEESC_SE_Li256ELb1ELb1ELb0ELb0EEENS1_19SingleTileSchedulerILb1ELb0ELb1ELi128EEEEEEEEEvNT_6ParamsE,"",@"SHT_CUDA_INFO"
	.sectionflags	@""
	.align	4


	//----- nvinfo : EIATTR_CUDA_API_VERSION
	.align		4
        /*0000*/ 	.byte	0x04, 0x37
        /*0002*/ 	.short	(.L_144 - .L_143)
.L_143:
        /*0004*/ 	.word	0x00000082


	//----- nvinfo : EIATTR_KPARAM_INFO
	.align		4
.L_144:
        /*0008*/ 	.byte	0x04, 0x17
        /*000a*/ 	.short	(.L_146 - .L_145)
.L_145:
        /*000c*/ 	.word	0x00000000
        /*0010*/ 	.short	0x0000
        /*0012*/ 	.short	0x0000
        /*0014*/ 	.byte	0x00, 0xf0, 0x61, 0x10


	//----- nvinfo : EIATTR_SPARSE_MMA_MASK
	.align		4
.L_146:
        /*0018*/ 	.byte	0x03, 0x50
        /*001a*/ 	.short	0x0000


	//----- nvinfo : EIATTR_MAXREG_COUNT
	.align		4
        /*001c*/ 	.byte	0x03, 0x1b
        /*001e*/ 	.short	0x00ff


	//----- nvinfo : EIATTR_MERCURY_ISA_VERSION
	.align		4
        /*0020*/ 	.byte	0x03, 0x5f
        /*0022*/ 	.short	0x0101


	//----- nvinfo : EIATTR_VRC_CTA_INIT_COUNT
	.align		4
        /*0024*/ 	.byte	0x02, 0x4a
	.zero		1
	.zero		1


	//----- nvinfo : EIATTR_EXIT_INSTR_OFFSETS
	.align		4
        /*0028*/ 	.byte	0x04, 0x1c
        /*002a*/ 	.short	(.L_148 - .L_147)


	//   ....[0]....
.L_147:
        /*002c*/ 	.word	0x00000010


	//----- nvinfo : EIATTR_MAX_THREADS
	.align		4
.L_148:
        /*0030*/ 	.byte	0x04, 0x05
        /*0032*/ 	.short	(.L_150 - .L_149)
.L_149:
        /*0034*/ 	.word	0x00000100
        /*0038*/ 	.word	0x00000001
        /*003c*/ 	.word	0x00000001


	//----- nvinfo : EIATTR_CBANK_PARAM_SIZE
	.align		4
.L_150:
        /*0040*/ 	.byte	0x03, 0x19
        /*0042*/ 	.short	0x0418


	//----- nvinfo : EIATTR_PARAM_CBANK
	.align		4
        /*0044*/ 	.byte	0x04, 0x0a
        /*0046*/ 	.short	(.L_152 - .L_151)
	.align		4
.L_151:
        /*0048*/ 	.word	index@(.nv.constant0._ZN7cutlass13device_kernelIN5flash19enable_sm80_to_sm89INS1_16FlashAttnFwdSm80INS1_25CollectiveMainloopFwdSm80ILi8ELi1ELb0EN4cute5tupleIJNS5_1CILi128EEENS7_ILi64EEENS7_ILi192EEEEEELi192ENS_10bfloat16_tEfNS_4arch4Sm80ELb0ELb0ELb1ELb1ELb1ELb1ELb1ELb0EEENS1_21CollectiveEpilogueFwdINS6_IJS8_SA_S9_EEENS6_IJNS7_ILi1EEESI_SI_EEESC_SE_Li256ELb1ELb1ELb0ELb0EEENS1_19SingleTileSchedulerILb1ELb0ELb1ELi128EEEEEEEEEvNT_6ParamsE)
        /*004c*/ 	.short	0x0380
        /*004e*/ 	.short	0x0418


	//----- nvinfo : EIATTR_SW_WAR
	.align		4
.L_152:
        /*0050*/ 	.byte	0x04, 0x36
        /*0052*/ 	.short	(.L_154 - .L_153)
.L_153:
        /*0054*/ 	.word	0x00000008
.L_154:


//--------------------- .nv.info._ZN7cutlass13device_kernelIN5flash19enable_sm80_to_sm89INS1_16FlashAttnFwdSm80INS1_25CollectiveMainloopFwdSm80ILi8ELi1ELb0EN4cute5tupleIJNS5_1CILi128EEENS7_ILi64EEENS7_ILi192EEEEEELi192ENS_10bfloat16_tEfNS_4arch4Sm80ELb0ELb1ELb1ELb0ELb1ELb0ELb1ELb0EEENS1_21CollectiveEpilogueFwdINS6_IJS8_SA_S9_EEENS6_IJNS7_ILi1EEESI_SI_EEESC_SE_Li256ELb0ELb1ELb0ELb0EEENS1_19SingleTileSchedulerILb0ELb0ELb1ELi128EEEEEEEEEvNT_6ParamsE --------------------------
	.section	.nv.info._ZN7cutlass13device_kernelIN5flash19enable_sm80_to_sm89INS1_16FlashAttnFwdSm80INS1_25CollectiveMainloopFwdSm80ILi8ELi1ELb0EN4cute5tupleIJNS5_1CILi128EEENS7_ILi64EEENS7_ILi192EEEEEELi192ENS_10bfloat16_tEfNS_4arch4Sm80ELb0ELb1ELb1ELb0ELb1ELb0ELb1ELb0EEENS1_21CollectiveEpilogueFwdINS6_IJS8_SA_S9_EEENS6_IJNS7_ILi1EEESI_SI_EEESC_SE_Li256ELb0ELb1ELb0ELb0EEENS1_19SingleTileSchedulerILb0ELb0ELb1ELi128EEEEEEEEEvNT_6ParamsE,"",@"SHT_CUDA_INFO"
	.sectionflags	@""
	.align	4


	//----- nvinfo : EIATTR_CUDA_API_VERSION
	.align		4
        /*0000*/ 	.byte	0x04, 0x37
        /*0002*/ 	.short	(.L_156 - .L_155)
.L_155:
        /*0004*/ 	.word	0x00000082


	//----- nvinfo : EIATTR_KPARAM_INFO
	.align		4
.L_156:
        /*0008*/ 	.byte	0x04, 0x17
        /*000a*/ 	.short	(.L_158 - .L_157)
.L_157:
        /*000c*/ 	.word	0x00000000
        /*0010*/ 	.short	0x0000
        /*0012*/ 	.short	0x0000
        /*0014*/ 	.byte	0x00, 0xf0, 0x61, 0x10


	//----- nvinfo : EIATTR_SPARSE_MMA_MASK
	.align		4
.L_158:
        /*0018*/ 	.byte	0x03, 0x50
        /*001a*/ 	.short	0x0000


	//----- nvinfo : EIATTR_MAXREG_COUNT
	.align		4
        /*001c*/ 	.byte	0x03, 0x1b
        /*001e*/ 	.short	0x00ff


	//----- nvinfo : EIATTR_MERCURY_ISA_VERSION
	.align		4
        /*0020*/ 	.byte	0x03, 0x5f
        /*0022*/ 	.short	0x0101


	//----- nvinfo : EIATTR_VRC_CTA_INIT_COUNT
	.align		4
        /*0024*/ 	.byte	0x02, 0x4a
	.zero		1
	.zero		1


	//----- nvinfo : EIATTR_EXIT_INSTR_OFFSETS
	.align		4
        /*0028*/ 	.byte	0x04, 0x1c
        /*002a*/ 	.short	(.L_160 - .L_159)


	//   ....[0]....
.L_159:
        /*002c*/ 	.word	0x00000010


	//----- nvinfo : EIATTR_MAX_THREADS
	.align		4
.L_160:
        /*0030*/ 	.byte	0x04, 0x05
        /*0032*/ 	.short	(.L_162 - .L_161)
.L_161:
        /*0034*/ 	.word	0x00000100
        /*0038*/ 	.word	0x00000001
        /*003c*/ 	.word	0x00000001


	//----- nvinfo : EIATTR_CBANK_PARAM_SIZE
	.align		4
.L_162:
        /*0040*/ 	.byte	0x03, 0x19
        /*0042*/ 	.short	0x0418


	//----- nvinfo : EIATTR_PARAM_CBANK
	.align		4
        /*0044*/ 	.byte	0x04, 0x0a
        /*0046*/ 	.short	(.L_164 - .L_163)
	.align		4
.L_163:
        /*0048*/ 	.word	index@(.nv.constant0._ZN7cutlass13device_kernelIN5flash19enable_sm80_to_sm89INS1_16FlashAttnFwdSm80INS1_25CollectiveMainloopFwdSm80ILi8ELi1ELb0EN4cute5tupleIJNS5_1CILi128EEENS7_ILi64EEENS7_ILi192EEEEEELi192ENS_10bfloat16_tEfNS_4arch4Sm80ELb0ELb1ELb1ELb0ELb1ELb0ELb1ELb0EEENS1_21CollectiveEpilogueFwdINS6_IJS8_SA_S9_EEENS6_IJNS7_ILi1EEESI_SI_EEESC_SE_Li256ELb0ELb1ELb0ELb0EEENS1_19SingleTileSchedulerILb0ELb0ELb1ELi128EEEEEEEEEvNT_6ParamsE)
        /*004c*/ 	.short	0x0380
        /*004e*/ 	.short	0x0418


	//----- nvinfo : EIATTR_SW_WAR
	.align		4
.L_164:
        /*0050*/ 	.byte	0x04, 0x36
        /*0052*/ 	.short	(.L_166 - .L_165)
.L_165:
        /*0054*/ 	.word	0x00000008
.L_166:


//--------------------- .nv.info._ZN7cutlass13device_kernelIN5flash19enable_sm80_to_sm89INS1_16FlashAttnFwdSm80INS1_25CollectiveMainloopFwdSm80ILi8ELi1ELb0EN4cute5tupleIJNS5_1CILi128EEENS7_ILi64EEENS7_ILi192EEEEEELi192ENS_10bfloat16_tEfNS_4arch4Sm80ELb0ELb1ELb1ELb1ELb1ELb0ELb1ELb0EEENS1_21CollectiveEpilogueFwdINS6_IJS8_SA_S9_EEENS6_IJNS7_ILi1EEESI_SI_EEESC_SE_Li256ELb1ELb1ELb0ELb0EEENS1_19SingleTileSchedulerILb1ELb0ELb1ELi128EEEEEEEEEvNT_6ParamsE --------------------------
	.section	.nv.info._ZN7cutlass13device_kernelIN5flash19enable_sm80_to_sm89INS1_16FlashAttnFwdSm80INS1_25CollectiveMainloopFwdSm80ILi8ELi1ELb0EN4cute5tupleIJNS5_1CILi128EEENS7_ILi64EEENS7_ILi192EEEEEELi192ENS_10bfloat16_tEfNS_4arch4Sm80ELb0ELb1ELb1ELb1ELb1ELb0ELb1ELb0EEENS1_21CollectiveEpilogueFwdINS6_IJS8_SA_S9_EEENS6_IJNS7_ILi1EEESI_SI_EEESC_SE_Li256ELb1ELb1ELb0ELb0EEENS1_19SingleTileSchedulerILb1ELb0ELb1ELi128EEEEEEEEEvNT_6ParamsE,"",@"SHT_CUDA_INFO"
	.sectionflags	@""
	.align	4


	//----- nvinfo : EIATTR_CUDA_API_VERSION
	.align		4
        /*0000*/ 	.byte	0x04, 0x37
        /*0002*/ 	.short	(.L_168 - .L_167)
.L_167:
        /*0004*/ 	.word	0x00000082


	//----- nvinfo : EIATTR_KPARAM_INFO
	.align		4
.L_168:
        /*0008*/ 	.byte	0x04, 0x17
        /*000a*/ 	.short	(.L_170 - .L_169)
.L_169:
        /*000c*/ 	.word	0x00000000
        /*0010*/ 	.short	0x0000
        /*0012*/ 	.short	0x0000
        /*0014*/ 	.byte	0x00, 0xf0, 0x61, 0x10


	//----- nvinfo : EIATTR_SPARSE_MMA_MASK
	.align		4
.L_170:
        /*0018*/ 	.byte	0x03, 0x50
        /*001a*/ 	.short	0x0000


	//----- nvinfo : EIATTR_MAXREG_COUNT
	.align		4
        /*001c*/ 	.byte	0x03, 0x1b
        /*001e*/ 	.short	0x00ff


	//----- nvinfo : EIATTR_MERCURY_ISA_VERSION
	.align		4
        /*0020*/ 	.byte	0x03, 0x5f
        /*0022*/ 	.short	0x0101


	//----- nvinfo : EIATTR_VRC_CTA_INIT_COUNT
	.align		4
        /*0024*/ 	.byte	0x02, 0x4a
	.zero		1
	.zero		1


	//----- nvinfo : EIATTR_EXIT_INSTR_OFFSETS
	.align		4
        /*0028*/ 	.byte	0x04, 0x1c
        /*002a*/ 	.short	(.L_172 - .L_171)


	//   ....[0]....
.L_171:
        /*002c*/ 	.word	0x00000010


	//----- nvinfo : EIATTR_MAX_THREADS
	.align		4
.L_172:
        /*0030*/ 	.byte	0x04, 0x05
        /*0032*/ 	.short	(.L_174 - .L_173)
.L_173:
        /*0034*/ 	.word	0x00000100
        /*0038*/ 	.word	0x00000001
        /*003c*/ 	.word	0x00000001


	//----- nvinfo : EIATTR_CBANK_PARAM_SIZE
	.align		4
.L_174:
        /*0040*/ 	.byte	0x03, 0x19
        /*0042*/ 	.short	0x0418


	//----- nvinfo : EIATTR_PARAM_CBANK
	.align		4
        /*0044*/ 	.byte	0x04, 0x0a
        /*0046*/ 	.short	(.L_176 - .L_175)
	.align		4
.L_175:
        /*0048*/ 	.word	index@(.nv.constant0._ZN7cutlass13device_kernelIN5flash19enable_sm80_to_sm89INS1_16FlashAttnFwdSm80INS1_25CollectiveMainloopFwdSm80ILi8ELi1ELb0EN4cute5tupleIJNS5_1CILi128EEENS7_ILi64EEENS7_ILi192EEEEEELi192ENS_10bfloat16_tEfNS_4arch4Sm80ELb0ELb1ELb1ELb1ELb1ELb0ELb1ELb0EEENS1_21CollectiveEpilogueFwdINS6_IJS8_SA_S9_EEENS6_IJNS7_ILi1EEESI_SI_EEESC_SE_Li256ELb1ELb1ELb0ELb0EEENS1_19SingleTileSchedulerILb1ELb0ELb1ELi128EEEEEEEEEvNT_6ParamsE)
        /*004c*/ 	.short	0x0380
        /*004e*/ 	.short	0x0418


	//----- nvinfo : EIATTR_SW_WAR
	.align		4
.L_176:
        /*0050*/ 	.byte	0x04, 0x36
        /*0052*/ 	.short	(.L_178 - .L_177)
.L_177:
        /*0054*/ 	.word	0x00000008
.L_178:


//--------------------- .nv.info._ZN7cutlass13device_kernelIN5flash19enable_sm80_to_sm89INS1_16FlashAttnFwdSm80INS1_25CollectiveMainloopFwdSm80ILi8ELi1ELb0EN4cute5tupleIJNS5_1CILi128EEENS7_ILi64EEENS7_ILi192EEEEEELi192ENS_10bfloat16_tEfNS_4arch4Sm80ELb0ELb1ELb1ELb1ELb1ELb1ELb1ELb0EEENS1_21CollectiveEpilogueFwdINS6_IJS8_SA_S9_EEENS6_IJNS7_ILi1EEESI_SI_EEESC_SE_Li256ELb1ELb1ELb0ELb0EEENS1_19SingleTileSchedulerILb1ELb0ELb1ELi128EEEEEEEEEvNT_6ParamsE --------------------------
	.section	.nv.info._ZN7cutlass13device_kernelIN5flash19enable_sm80_to_sm89INS1_16FlashAttnFwdSm80INS1_25CollectiveMainloopFwdSm80ILi8ELi1ELb0EN4cute5tupleIJNS5_1CILi128EEENS7_ILi64EEENS7_ILi192EEEEEELi192ENS_10bfloat16_tEfNS_4arch4Sm80ELb0ELb1ELb1ELb1ELb1ELb1ELb1ELb0EEENS1_21CollectiveEpilogueFwdINS6_IJS8_SA_S9_EEENS6_IJNS7_ILi1EEESI_SI_EEESC_SE_Li256ELb1ELb1ELb0ELb0EEENS1_19SingleTileSchedulerILb1ELb0ELb1ELi128EEEEEEEEEvNT_6ParamsE,"",@"SHT_CUDA_INFO"
	.sectionflags	@""
	.align	4


	//----- nvinfo : EIATTR_CUDA_API_VERSION
	.align		4
        /*0000*/ 	.byte	0x04, 0x37
        /*0002*/ 	.short	(.L_180 - .L_179)
.L_179:
        /*0004*/ 	.word	0x00000082


	//----- nvinfo : EIATTR_KPARAM_INFO
	.align		4
.L_180:
        /*0008*/ 	.byte	0x04, 0x17
        /*000a*/ 	.short	(.L_182 - .L_181)
.L_181:
        /*000c*/ 	.word	0x00000000
        /*0010*/ 	.short	0x0000
        /*0012*/ 	.short	0x0000
        /*0014*/ 	.byte	0x00, 0xf0, 0x61, 0x10


	//----- nvinfo : EIATTR_SPARSE_MMA_MASK
	.align		4
.L_182:
        /*0018*/ 	.byte	0x03, 0x50
        /*001a*/ 	.short	0x0000


	//----- nvinfo : EIATTR_MAXREG_COUNT
	.align		4
        /*001c*/ 	.byte	0x03, 0x1b
        /*001e*/ 	.short	0x00ff


	//----- nvinfo : EIATTR_MERCURY_ISA_VERSION
	.align		4
        /*0020*/ 	.byte	0x03, 0x5f
        /*0022*/ 	.short	0x0101


	//----- nvinfo : EIATTR_VRC_CTA_INIT_COUNT
	.align		4
        /*0024*/ 	.byte	0x02, 0x4a
	.zero		1
	.zero		1


	//----- nvinfo : EIATTR_EXIT_INSTR_OFFSETS
	.align		4
        /*0028*/ 	.byte	0x04, 0x1c
        /*002a*/ 	.short	(.L_184 - .L_183)


	//   ....[0]....
.L_183:
        /*002c*/ 	.word	0x00000010


	//----- nvinfo : EIATTR_MAX_THREADS
	.align		4
.L_184:
        /*0030*/ 	.byte	0x04, 0x05
        /*0032*/ 	.short	(.L_186 - .L_185)
.L_185:
        /*0034*/ 	.word	0x00000100
        /*0038*/ 	.word	0x00000001
        /*003c*/ 	.word	0x00000001


	//----- nvinfo : EIATTR_CBANK_PARAM_SIZE
	.align		4
.L_186:
        /*0040*/ 	.byte	0x03, 0x19
        /*0042*/ 	.short	0x0418


	//----- nvinfo : EIATTR_PARAM_CBANK
	.align		4
        /*0044*/ 	.byte	0x04, 0x0a
        /*0046*/ 	.short	(.L_188 - .L_187)
	.align		4
.L_187:
        /*0048*/ 	.word	index@(.nv.constant0._ZN7cutlass13device_kernelIN5flash19enable_sm80_to_sm89INS1_16FlashAttnFwdSm80INS1_25CollectiveMainloopFwdSm80ILi8ELi1ELb0EN4cute5tupleIJNS5_1CILi128EEENS7_ILi64EEENS7_ILi192EEEEEELi192ENS_10bfloat16_tEfNS_4arch4Sm80ELb0ELb1ELb1ELb1ELb1ELb1ELb1ELb0EEENS1_21CollectiveEpilogueFwdINS6_IJS8_SA_S9_EEENS6_IJNS7_ILi1EEESI_SI_EEESC_SE_Li256ELb1ELb1ELb0ELb0EEENS1_19SingleTileSchedulerILb1ELb0ELb1ELi128EEEEEEEEEvNT_6ParamsE)
        /*004c*/ 	.short	0x0380
        /*004e*/ 	.short	0x0418


	//----- nvinfo : EIATTR_SW_WAR
	.align		4
.L_188:
        /*0050*/ 	.byte	0x04, 0x36
        /*0052*/ 	.short	(.L_190 - .L_189)
.L_189:
        /*0054*/ 	.word	0x00000008
.L_190:


//--------------------- .nv.info._ZN7cutlass13device_kernelIN5flash19enable_sm80_to_sm89INS1_16FlashAttnFwdSm80INS1_25CollectiveMainloopFwdSm80ILi8ELi1ELb0EN4cute5tupleIJNS5_1CILi128EEENS7_ILi64EEENS7_ILi192EEEEEELi192ENS_10bfloat16_tEfNS_4arch4Sm80ELb1ELb0ELb1ELb0ELb1ELb0ELb1ELb0EEENS1_21CollectiveEpilogueFwdINS6_IJS8_SA_S9_EEENS6_IJNS7_ILi1EEESI_SI_EEESC_SE_Li256ELb0ELb1ELb0ELb0EEENS1_30DynamicPersistentTileSchedulerILi256ELi256ELb0ELb1ELb0EEEEEEEEEvNT_6ParamsE --------------------------
	.section	.nv.info._ZN7cutlass13device_kernelIN5flash19enable_sm80_to_sm89INS1_16FlashAttnFwdSm80INS1_25CollectiveMainloopFwdSm80ILi8ELi1ELb0EN4cute5tupleIJNS5_1CILi128EEENS7_ILi64EEENS7_ILi192EEEEEELi192ENS_10bfloat16_tEfNS_4arch4Sm80ELb1ELb0ELb1ELb0ELb1ELb0ELb1ELb0EEENS1_21CollectiveEpilogueFwdINS6_IJS8_SA_S9_EEENS6_IJNS7_ILi1EEESI_SI_EEESC_SE_Li256ELb0ELb1ELb0ELb0EEENS1_30DynamicPersistentTileSchedulerILi256ELi256ELb0ELb1ELb0EEEEEEEEEvNT_6ParamsE,"",@"SHT_CUDA_INFO"
	.sectionflags	@""
	.align	4


	//----- nvinfo : EIATTR_CUDA_API_VERSION
	.align		4
        /*0000*/ 	.byte	0x04, 0x37
        /*0002*/ 	.short	(.L_192 - .L_191)
.L_191:
        /*0004*/ 	.word	0x00000082


	//----- nvinfo : EIATTR_KPARAM_INFO
	.align		4
.L_192:
        /*0008*/ 	.byte	0x04, 0x17
        /*000a*/ 	.short	(.L_194 - .L_193)
.L_193:
        /*000c*/ 	.word	0x00000000
        /*0010*/ 	.short	0x0000
        /*0012*/ 	.short	0x0000
        /*0014*/ 	.byte	0x00, 0xf0, 0xa1, 0x10


	//----- nvinfo : EIATTR_SPARSE_MMA_MASK
	.align		4
.L_194:
        /*0018*/ 	.byte	0x03, 0x50
        /*001a*/ 	.short	0x0000


	//----- nvinfo : EIATTR_MAXREG_COUNT
	.align		4
        /*001c*/ 	.byte	0x03, 0x1b
        /*001e*/ 	.short	0x00ff


	//----- nvinfo : EIATTR_MERCURY_ISA_VERSION
	.align		4
        /*0020*/ 	.byte	0x03, 0x5f
        /*0022*/ 	.short	0x0101


	//----- nvinfo : EIATTR_VRC_CTA_INIT_COUNT
	.align		4
        /*0024*/ 	.byte	0x02, 0x4a
	.zero		1
	.zero		1


	//----- nvinfo : EIATTR_EXIT_INSTR_OFFSETS
	.align		4
        /*0028*/ 	.byte	0x04, 0x1c
        /*002a*/ 	.short	(.L_196 - .L_195)


	//   ....[0]....
.L_195:
        /*002c*/ 	.word	0x00000010


	//----- nvinfo : EIATTR_MAX_THREADS
	.align		4
.L_196:
        /*0030*/ 	.byte	0x04, 0x05
        /*0032*/ 	.short	(.L_198 - .L_197)
.L_197:
        /*0034*/ 	.word	0x00000100
        /*0038*/ 	.word	0x00000001
        /*003c*/ 	.word	0x00000001


	//----- nvinfo : EIATTR_CBANK_PARAM_SIZE
	.align		4
.L_198:
        /*0040*/ 	.byte	0x03, 0x19
        /*0042*/ 	.short	0x0428


	//----- nvinfo : EIATTR_PARAM_CBANK
	.align		4
        /*0044*/ 	.byte	0x04, 0x0a
        /*0046*/ 	.short	(.L_200 - .L_199)
	.align		4
.L_199:
        /*0048*/ 	.word	index@(.nv.constant0._ZN7cutlass13device_kernelIN5flash19enable_sm80_to_sm89INS1_16FlashAttnFwdSm80INS1_25CollectiveMainloopFwdSm80ILi8ELi1ELb0EN4cute5tupleIJNS5_1CILi128EEENS7_ILi64EEENS7_ILi192EEEEEELi192ENS_10bfloat16_tEfNS_4arch4Sm80ELb1ELb0ELb1ELb0ELb1ELb0ELb1ELb0EEENS1_21CollectiveEpilogueFwdINS6_IJS8_SA_S9_EEENS6_IJNS7_ILi1EEESI_SI_EEESC_SE_Li256ELb0ELb1ELb0ELb0EEENS1_30DynamicPersistentTileSchedulerILi256ELi256ELb0ELb1ELb0EEEEEEEEEvNT_6ParamsE)
        /*004c*/ 	.short	0x0380
        /*004e*/ 	.short	0x0428


	//----- nvinfo : EIATTR_SW_WAR
	.align		4
.L_200:
        /*0050*/ 	.byte	0x04, 0x36
        /*0052*/ 	.short	(.L_202 - .L_201)
.L_201:
        /*0054*/ 	.word	0x00000008
.L_202:


//--------------------- .nv.info._ZN7cutlass13device_kernelIN5flash19enable_sm80_to_sm89INS1_16FlashAttnFwdSm80INS1_25CollectiveMainloopFwdSm80ILi8ELi1ELb0EN4cute5tupleIJNS5_1CILi128EEENS7_ILi64EEENS7_ILi192EEEEEELi192ENS_10bfloat16_tEfNS_4arch4Sm80ELb1ELb0ELb1ELb1ELb1ELb0ELb1ELb0EEENS1_21CollectiveEpilogueFwdINS6_IJS8_SA_S9_EEENS6_IJNS7_ILi1EEESI_SI_EEESC_SE_Li256ELb1ELb1ELb0ELb0EEENS1_19SingleTileSchedulerILb1ELb0ELb1ELi128EEEEEEEEEvNT_6ParamsE --------------------------
	.section	.nv.info._ZN7cutlass13device_kernelIN5flash19enable_sm80_to_sm89INS1_16FlashAttnFwdSm80INS1_25CollectiveMainloopFwdSm80ILi8ELi1ELb0EN4cute5tupleIJNS5_1CILi128EEENS7_ILi64EEENS7_ILi192EEEEEELi192ENS_10bfloat16_tEfNS_4arch4Sm80ELb1ELb0ELb1ELb1ELb1ELb0ELb1ELb0EEENS1_21CollectiveEpilogueFwdINS6_IJS8_SA_S9_EEENS6_IJNS7_ILi1EEESI_SI_EEESC_SE_Li256ELb1ELb1ELb0ELb0EEENS1_19SingleTileSchedulerILb1ELb0ELb1ELi128EEEEEEEEEvNT_6ParamsE,"",@"SHT_CUDA_INFO"
	.sectionflags	@""
	.align	4


	//----- nvinfo : EIATTR_CUDA_API_VERSION
	.align		4
        /*0000*/ 	.byte	0x04, 0x37
        /*0002*/ 	.short	(.L_204 - .L_203)
.L_203:
        /*0004*/ 	.word	0x00000082


	//----- nvinfo : EIATTR_KPARAM_INFO
	.align		4
.L_204:
        /*0008*/ 	.byte	0x04, 0x17
        /*000a*/ 	.short	(.L_206 - .L_205)
.L_205:
        /*000c*/ 	.word	0x00000000
        /*0010*/ 	.short	0x0000
        /*0012*/ 	.short	0x0000
        /*0014*/ 	.byte	0x00, 0xf0, 0x61, 0x10


	//----- nvinfo : EIATTR_SPARSE_MMA_MASK
	.align		4
.L_206:
        /*0018*/ 	.byte	0x03, 0x50
        /*001a*/ 	.short	0x0000


	//----- nvinfo : EIATTR_MAXREG_COUNT
	.align		4
        /*001c*/ 	.byte	0x03, 0x1b
        /*001e*/ 	.short	0x00ff


	//----- nvinfo : EIATTR_MERCURY_ISA_VERSION
	.align		4
        /*0020*/ 	.byte	0x03, 0x5f
        /*0022*/ 	.short	0x0101


	//----- nvinfo : EIATTR_VRC_CTA_INIT_COUNT
	.align		4
        /*0024*/ 	.byte	0x02, 0x4a
	.zero		1
	.zero		1


	//----- nvinfo : EIATTR_EXIT_INSTR_OFFSETS
	.align		4
        /*0028*/ 	.byte	0x04, 0x1c
        /*002a*/ 	.short	(.L_208 - .L_207)


	//   ....[0]....
.L_207:
        /*002c*/ 	.word	0x00000010


	//----- nvinfo : EIATTR_MAX_THREADS
	.align		4
.L_208:
        /*0030*/ 	.byte	0x04, 0x05
        /*0032*/ 	.short	(.L_210 - .L_209)
.L_209:
        /*0034*/ 	.word	0x00000100
        /*0038*/ 	.word	0x00000001
        /*003c*/ 	.word	0x00000001


	//----- nvinfo : EIATTR_CBANK_PARAM_SIZE
	.align		4
.L_210:
        /*0040*/ 	.byte	0x03, 0x19
        /*0042*/ 	.short	0x0418


	//----- nvinfo : EIATTR_PARAM_CBANK
	.align		4
        /*0044*/ 	.byte	0x04, 0x0a
        /*0046*/ 	.short	(.L_212 - .L_211)
	.align		4
.L_211:
        /*0048*/ 	.word	index@(.nv.constant0._ZN7cutlass13device_kernelIN5flash19enable_sm80_to_sm89INS1_16FlashAttnFwdSm80INS1_25CollectiveMainloopFwdSm80ILi8ELi1ELb0EN4cute5tupleIJNS5_1CILi128EEENS7_ILi64EEENS7_ILi192EEEEEELi192ENS_10bfloat16_tEfNS_4arch4Sm80ELb1ELb0ELb1ELb1ELb1ELb0ELb1ELb0EEENS1_21CollectiveEpilogueFwdINS6_IJS8_SA_S9_EEENS6_IJNS7_ILi1EEESI_SI_EEESC_SE_Li256ELb1ELb1ELb0ELb0EEENS1_19SingleTileSchedulerILb1ELb0ELb1ELi128EEEEEEEEEvNT_6ParamsE)
        /*004c*/ 	.short	0x0380
        /*004e*/ 	.short	0x0418


	//----- nvinfo : EIATTR_SW_WAR
	.align		4
.L_212:
        /*0050*/ 	.byte	0x04, 0x36
        /*0052*/ 	.short	(.L_214 - .L_213)
.L_213:
        /*0054*/ 	.word	0x00000008
.L_214:


//--------------------- .nv.info._ZN7cutlass13device_kernelIN5flash19enable_sm80_to_sm89INS1_16FlashAttnFwdSm80INS1_25CollectiveMainloopFwdSm80ILi8ELi1ELb0EN4cute5tupleIJNS5_1CILi128EEENS7_ILi64EEENS7_ILi192EEEEEELi192ENS_10bfloat16_tEfNS_4arch4Sm80ELb1ELb0ELb1ELb1ELb1ELb1ELb1ELb0EEENS1_21CollectiveEpilogueFwdINS6_IJS8_SA_S9_EEENS6_IJNS7_ILi1EEESI_SI_EEESC_SE_Li256ELb1ELb1ELb0ELb0EEENS1_19SingleTileSchedulerILb1ELb0ELb1ELi128EEEEEEEEEvNT_6ParamsE --------------------------
	.section	.nv.info._ZN7cutlass13device_kernelIN5flash19enable_sm80_to_sm89INS1_16FlashAttnFwdSm80INS1_25CollectiveMainloopFwdSm80ILi8ELi1ELb0EN4cute5tupleIJNS5_1CILi128EEENS7_ILi64EEENS7_ILi192EEEEEELi192ENS_10bfloat16_tEfNS_4arch4Sm80ELb1ELb0ELb1ELb1ELb1ELb1ELb1ELb0EEENS1_21CollectiveEpilogueFwdINS6_IJS8_SA_S9_EEENS6_IJNS7_ILi1EEESI_SI_EEESC_SE_Li256ELb1ELb1ELb0ELb0EEENS1_19SingleTileSchedulerILb1ELb0ELb1ELi128EEEEEEEEEvNT_6ParamsE,"",@"SHT_CUDA_INFO"
	.sectionflags	@""
	.align	4


	//----- nvinfo : EIATTR_CUDA_API_VERSION
	.align		4
        /*0000*/ 	.byte	0x04, 0x37
        /*0002*/ 	.short	(.L_216 - .L_215)
.L_215:
        /*0004*/ 	.word	0x00000082


	//----- nvinfo : EIATTR_KPARAM_INFO
	.align		4
.L_216:
        /*0008*/ 	.byte	0x04, 0x17
        /*000a*/ 	.short	(.L_218 - .L_217)
.L_217:
        /*000c*/ 	.word	0x00000000
        /*0010*/ 	.short	0x0000
        /*0012*/ 	.short	0x0000
        /*0014*/ 	.byte	0x00, 0xf0, 0x61, 0x10


	//----- nvinfo : EIATTR_SPARSE_MMA_MASK
	.align		4
.L_218:
        /*0018*/ 	.byte	0x03, 0x50
        /*001a*/ 	.short	0x0000


	//----- nvinfo : EIATTR_MAXREG_COUNT
	.align		4
        /*001c*/ 	.byte	0x03, 0x1b
        /*001e*/ 	.short	0x00ff


	//----- nvinfo : EIATTR_MERCURY_ISA_VERSION
	.align		4
        /*0020*/ 	.byte	0x03, 0x5f
        /*0022*/ 	.short	0x0101


	//----- nvinfo : EIATTR_VRC_CTA_INIT_COUNT
	.align		4
        /*0024*/ 	.byte	0x02, 0x4a
	.zero		1
	.zero		1


	//----- nvinfo : EIATTR_EXIT_INSTR_OFFSETS
	.align		4
        /*0028*/ 	.byte	0x04, 0x1c
        /*002a*/ 	.short	(.L_220 - .L_219)


	//   ....[0]....
.L_219:
        /*002c*/ 	.word	0x00000010


	//----- nvinfo : EIATTR_MAX_THREADS
	.align		4
.L_220:
        /*0030*/ 	.byte	0x04, 0x05
        /*0032*/ 	.short	(.L_222 - .L_221)
.L_221:
        /*0034*/ 	.word	0x00000100
        /*0038*/ 	.word	0x00000001
        /*003c*/ 	.word	0x00000001


	//----- nvinfo : EIATTR_CBANK_PARAM_SIZE
	.align		4
.L_222:
        /*0040*/ 	.byte	0x03, 0x19
        /*0042*/ 	.short	0x0418


	//----- nvinfo : EIATTR_PARAM_CBANK
	.align		4
        /*0044*/ 	.byte	0x04, 0x0a
        /*0046*/ 	.short	(.L_224 - .L_223)
	.align		4
.L_223:
        /*0048*/ 	.word	index@(.nv.constant0._ZN7cutlass13device_kernelIN5flash19enable_sm80_to_sm89INS1_16FlashAttnFwdSm80INS1_25CollectiveMainloopFwdSm80ILi8ELi1ELb0EN4cute5tupleIJNS5_1CILi128EEENS7_ILi64EEENS7_ILi192EEEEEELi192ENS_10bfloat16_tEfNS_4arch4Sm80ELb1ELb0ELb1ELb1ELb1ELb1ELb1ELb0EEENS1_21CollectiveEpilogueFwdINS6_IJS8_SA_S9_EEENS6_IJNS7_ILi1EEESI_SI_EEESC_SE_Li256ELb1ELb1ELb0ELb0EEENS1_19SingleTileSchedulerILb1ELb0ELb1ELi128EEEEEEEEEvNT_6ParamsE)
        /*004c*/ 	.short	0x0380
        /*004e*/ 	.short	0x0418


	//----- nvinfo : EIATTR_SW_WAR
	.align		4
.L_224:
        /*0050*/ 	.byte	0x04, 0x36
        /*0052*/ 	.short	(.L_226 - .L_225)
.L_225:
        /*0054*/ 	.word	0x00000008
.L_226:


//--------------------- .nv.info._ZN7cutlass13device_kernelIN5flash19enable_sm80_to_sm89INS1_16FlashAttnFwdSm80INS1_25CollectiveMainloopFwdSm80ILi8ELi2ELb0EN4cute5tupleIJNS5_1CILi128EEENS7_ILi64EEENS7_ILi192EEEEEELi192ENS_10bfloat16_tEfNS_4arch4Sm80ELb0ELb0ELb1ELb0ELb1ELb0ELb1ELb0EEENS1_21CollectiveEpilogueFwdINS6_IJS8_SA_S9_EEENS6_IJNS7_ILi1EEESI_SI_EEESC_SE_Li256ELb0ELb1ELb0ELb0EEENS1_19SingleTileSchedulerILb0ELb0ELb1ELi128EEEEEEEEEvNT_6ParamsE --------------------------
	.section	.nv.info._ZN7cutlass13device_kernelIN5flash19enable_sm80_to_sm89INS1_16FlashAttnFwdSm80INS1_25CollectiveMainloopFwdSm80ILi8ELi2ELb0EN4cute5tupleIJNS5_1CILi128EEENS7_ILi64EEENS7_ILi192EEEEEELi192ENS_10bfloat16_tEfNS_4arch4Sm80ELb0ELb0ELb1ELb0ELb1ELb0ELb1ELb0EEENS1_21CollectiveEpilogueFwdINS6_IJS8_SA_S9_EEENS6_IJNS7_ILi1EEESI_SI_EEESC_SE_Li256ELb0ELb1ELb0ELb0EEENS1_19SingleTileSchedulerILb0ELb0ELb1ELi128EEEEEEEEEvNT_6ParamsE,"",@"SHT_CUDA_INFO"
	.sectionflags	@""
	.align	4


	//----- nvinfo : EIATTR_CUDA_API_VERSION
	.align		4
        /*0000*/ 	.byte	0x04, 0x37
        /*0002*/ 	.short	(.L_228 - .L_227)
.L_227:
        /*0004*/ 	.word	0x00000082


	//----- nvinfo : EIATTR_KPARAM_INFO
	.align		4
.L_228:
        /*0008*/ 	.byte	0x04, 0x17
        /*000a*/ 	.short	(.L_230 - .L_229)
.L_229:
        /*000c*/ 	.word	0x00000000
        /*0010*/ 	.short	0x0000
        /*0012*/ 	.short	0x0000
        /*0014*/ 	.byte	0x00, 0xf0, 0x61, 0x10


	//----- nvinfo : EIATTR_SPARSE_MMA_MASK
	.align		4
.L_230:
        /*0018*/ 	.byte	0x03, 0x50
        /*001a*/ 	.short	0x0000


	//----- nvinfo : EIATTR_MAXREG_COUNT
	.align		4
        /*001c*/ 	.byte	0x03, 0x1b
        /*001e*/ 	.short	0x00ff


	//----- nvinfo : EIATTR_MERCURY_ISA_VERSION
	.align		4
        /*0020*/ 	.byte	0x03, 0x5f
        /*0022*/ 	.short	0x0101


	//----- nvinfo : EIATTR_VRC_CTA_INIT_COUNT
	.align		4
        /*0024*/ 	.byte	0x02, 0x4a
	.zero		1
	.zero		1


	//----- nvinfo : EIATTR_EXIT_INSTR_OFFSETS
	.align		4
        /*0028*/ 	.byte	0x04, 0x1c
        /*002a*/ 	.short	(.L_232 - .L_231)


	//   ....[0]....
.L_231:
        /*002c*/ 	.word	0x00000010


	//----- nvinfo : EIATTR_MAX_THREADS
	.align		4
.L_232:
        /*0030*/ 	.byte	0x04, 0x05
        /*0032*/ 	.short	(.L_234 - .L_233)
.L_233:
        /*0034*/ 	.word	0x00000100
        /*0038*/ 	.word	0x00000001
        /*003c*/ 	.word	0x00000001


	//----- nvinfo : EIATTR_CBANK_PARAM_SIZE
	.align		4
.L_234:
        /*0040*/ 	.byte	0x03, 0x19
        /*0042*/ 	.short	0x0418


	//----- nvinfo : EIATTR_PARAM_CBANK
	.align		4
        /*0044*/ 	.byte	0x04, 0x0a
        /*0046*/ 	.short	(.L_236 - .L_235)
	.align		4
.L_235:
        /*0048*/ 	.word	index@(.nv.constant0._ZN7cutlass13device_kernelIN5flash19enable_sm80_to_sm89INS1_16FlashAttnFwdSm80INS1_25CollectiveMainloopFwdSm80ILi8ELi2ELb0EN4cute5tupleIJNS5_1CILi128EEENS7_ILi64EEENS7_ILi192EEEEEELi192ENS_10bfloat16_tEfNS_4arch4Sm80ELb0ELb0ELb1ELb0ELb1ELb0ELb1ELb0EEENS1_21CollectiveEpilogueFwdINS6_IJS8_SA_S9_EEENS6_IJNS7_ILi1EEESI_SI_EEESC_SE_Li256ELb0ELb1ELb0ELb0EEENS1_19SingleTileSchedulerILb0ELb0ELb1ELi128EEEEEEEEEvNT_6ParamsE)
        /*004c*/ 	.short	0x0380
        /*004e*/ 	.short	0x0418


	//----- nvinfo : EIATTR_SW_WAR
	.align		4
.L_236:
        /*0050*/ 	.byte	0x04, 0x36
        /*0052*/ 	.short	(.L_238 - .L_237)
.L_237:
        /*0054*/ 	.word	0x00000008
.L_238:


//--------------------- .nv.info._ZN7cutlass13device_kernelIN5flash19enable_sm80_to_sm89INS1_16FlashAttnFwdSm80INS1_25CollectiveMainloopFwdSm80ILi8ELi2ELb0EN4cute5tupleIJNS5_1CILi128EEENS7_ILi64EEENS7_ILi192EEEEEELi192ENS_10bfloat16_tEfNS_4arch4Sm80ELb0ELb0ELb1ELb1ELb1ELb0ELb1ELb0EEENS1_21CollectiveEpilogueFwdINS6_IJS8_SA_S9_EEENS6_IJNS7_ILi1EEESI_SI_EEESC_SE_Li256ELb1ELb1ELb0ELb0EEENS1_19SingleTileSchedulerILb1ELb0ELb1ELi128EEEEEEEEEvNT_6ParamsE --------------------------
	.section	.nv.info._ZN7cutlass13device_kernelIN5flash19enable_sm80_to_sm89INS1_16FlashAttnFwdSm80INS1_25CollectiveMainloopFwdSm80ILi8ELi2ELb0EN4cute5tupleIJNS5_1CILi128EEENS7_ILi64EEENS7_ILi192EEEEEELi192ENS_10bfloat16_tEfNS_4arch4Sm80ELb0ELb0ELb1ELb1ELb1ELb0ELb1ELb0EEENS1_21CollectiveEpilogueFwdINS6_IJS8_SA_S9_EEENS6_IJNS7_ILi1EEESI_SI_EEESC_SE_Li256ELb1ELb1ELb0ELb0EEENS1_19SingleTileSchedulerILb1ELb0ELb1ELi128EEEEEEEEEvNT_6ParamsE,"",@"SHT_CUDA_INFO"
	.sectionflags	@""
	.align	4


	//----- nvinfo : EIATTR_CUDA_API_VERSION
	.align		4
        /*0000*/ 	.byte	0x04, 0x37
        /*0002*/ 	.short	(.L_240 - .L_239)
.L_239:
        /*0004*/ 	.word	0x00000082


	//----- nvinfo : EIATTR_KPARAM_INFO
	.align		4
.L_240:
        /*0008*/ 	.byte	0x04, 0x17
        /*000a*/ 	.short	(.L_242 - .L_241)
.L_241:
        /*000c*/ 	.word	0x00000000
        /*0010*/ 	.short	0x0000
        /*0012*/ 	.short	0x0000
        /*0014*/ 	.byte	0x00, 0xf0, 0x61, 0x10


	//----- nvinfo : EIATTR_SPARSE_MMA_MASK
	.align		4
.L_242:
        /*0018*/ 	.byte	0x03, 0x50
        /*001a*/ 	.short	0x0000


	//----- nvinfo : EIATTR_MAXREG_COUNT
	.align		4
        /*001c*/ 	.byte	0x03, 0x1b
        /*001e*/ 	.short	0x00ff


	//----- nvinfo : EIATTR_MERCURY_ISA_VERSION
	.align		4
        /*0020*/ 	.byte	0x03, 0x5f
        /*0022*/ 	.short	0x0101


	//----- nvinfo : EIATTR_VRC_CTA_INIT_COUNT
	.align		4
        /*0024*/ 	.byte	0x02, 0x4a
	.zero		1
	.zero		1


	//----- nvinfo : EIATTR_EXIT_INSTR_OFFSETS
	.align		4
        /*0028*/ 	.byte	0x04, 0x1c
        /*002a*/ 	.short	(.L_244 - .L_243)


	//   ....[0]....
.L_243:
        /*002c*/ 	.word	0x00000010


	//----- nvinfo : EIATTR_MAX_THREADS
	.align		4
.L_244:
        /*0030*/ 	.byte	0x04, 0x05
        /*0032*/ 	.short	(.L_246 - .L_245)
.L_245:
        /*0034*/ 	.word	0x00000100
        /*0038*/ 	.word	0x00000001
        /*003c*/ 	.word	0x00000001


	//----- nvinfo : EIATTR_CBANK_PARAM_SIZE
	.align		4
.L_246:
        /*0040*/ 	.byte	0x03, 0x19
        /*0042*/ 	.short	0x0418


	//----- nvinfo : EIATTR_PARAM_CBANK
	.align		4
        /*0044*/ 	.byte	0x04, 0x0a
        /*0046*/ 	.short	(.L_248 - .L_247)
	.align		4
.L_247:
        /*0048*/ 	.word	index@(.nv.constant0._ZN7cutlass13device_kernelIN5flash19enable_sm80_to_sm89INS1_16FlashAttnFwdSm80INS1_25CollectiveMainloopFwdSm80ILi8ELi2ELb0EN4cute5tupleIJNS5_1CILi128EEENS7_ILi64EEENS7_ILi192EEEEEELi192ENS_10bfloat16_tEfNS_4arch4Sm80ELb0ELb0ELb1ELb1ELb1ELb0ELb1ELb0EEENS1_21CollectiveEpilogueFwdINS6_IJS8_SA_S9_EEENS6_IJNS7_ILi1EEESI_SI_EEESC_SE_Li256ELb1ELb1ELb0ELb0EEENS1_19SingleTileSchedulerILb1ELb0ELb1ELi128EEEEEEEEEvNT_6ParamsE)
        /*004c*/ 	.short	0x0380
        /*004e*/ 	.short	0x0418


	//----- nvinfo : EIATTR_SW_WAR
	.align		4
.L_248:
        /*0050*/ 	.byte	0x04, 0x36
        /*0052*/ 	.short	(.L_250 - .L_249)
.L_249:
        /*0054*/ 	.word	0x00000008
.L_250:


//--------------------- .nv.info._ZN7cutlass13device_kernelIN5flash19enable_sm80_to_sm89INS1_16FlashAttnFwdSm80INS1_25CollectiveMainloopFwdSm80ILi8ELi2ELb0EN4cute5tupleIJNS5_1CILi128EEENS7_ILi64EEENS7_ILi192EEEEEELi192ENS_10bfloat16_tEfNS_4arch4Sm80ELb0ELb0ELb1ELb1ELb1ELb1ELb1ELb0EEENS1_21CollectiveEpilogueFwdINS6_IJS8_SA_S9_EEENS6_IJNS7_ILi1EEESI_SI_EEESC_SE_Li256ELb1ELb1ELb0ELb0EEENS1_19SingleTileSchedulerILb1ELb0ELb1ELi128EEEEEEEEEvNT_6ParamsE --------------------------
	.section	.nv.info._ZN7cutlass13device_kernelIN5flash19enable_sm80_to_sm89INS1_16FlashAttnFwdSm80INS1_25CollectiveMainloopFwdSm80ILi8ELi2ELb0EN4cute5tupleIJNS5_1CILi128EEENS7_ILi64EEENS7_ILi192EEEEEELi192ENS_10bfloat16_tEfNS_4arch4Sm80ELb0ELb0ELb1ELb1ELb1ELb1ELb1ELb0EEENS1_21CollectiveEpilogueFwdINS6_IJS8_SA_S9_EEENS6_IJNS7_ILi1EEESI_SI_EEESC_SE_Li256ELb1ELb1ELb0ELb0EEENS1_19SingleTileSchedulerILb1ELb0ELb1ELi128EEEEEEEEEvNT_6ParamsE,"",@"SHT_CUDA_INFO"
	.sectionflags	@""
	.align	4


	//----- nvinfo : EIATTR_CUDA_API_VERSION
	.align		4
        /*0000*/ 	.byte	0x04, 0x37
        /*0002*/ 	.short	(.L_252 - .L_251)
.L_251:
        /*0004*/ 	.word	0x00000082


	//----- nvinfo : EIATTR_KPARAM_INFO
	.align		4
.L_252:
        /*0008*/ 	.byte	0x04, 0x17
        /*000a*/ 	.short	(.L_254 - .L_253)
.L_253:
        /*000c*/ 	.word	0x00000000
        /*0010*/ 	.short	0x0000
        /*0012*/ 	.short	0x0000
        /*0014*/ 	.byte	0x00, 0xf0, 0x61, 0x10


	//----- nvinfo : EIATTR_SPARSE_MMA_MASK
	.align		4
.L_254:
        /*0018*/ 	.byte	0x03, 0x50
        /*001a*/ 	.short	0x0000


	//----- nvinfo : EIATTR_MAXREG_COUNT
	.align		4
        /*001c*/ 	.byte	0x03, 0x1b
        /*001e*/ 	.short	0x00ff


	//----- nvinfo : EIATTR_MERCURY_ISA_VERSION
	.align		4
        /*0020*/ 	.byte	0x03, 0x5f
        /*0022*/ 	.short	0x0101


	//----- nvinfo : EIATTR_VRC_CTA_INIT_COUNT
	.align		4
        /*0024*/ 	.byte	0x02, 0x4a
	.zero		1
	.zero		1


	//----- nvinfo : EIATTR_EXIT_INSTR_OFFSETS
	.align		4
        /*0028*/ 	.byte	0x04, 0x1c
        /*002a*/ 	.short	(.L_256 - .L_255)


	//   ....[0]....
.L_255:
        /*002c*/ 	.word	0x00000010


	//----- nvinfo : EIATTR_MAX_THREADS
	.align		4
.L_256:
        /*0030*/ 	.byte	0x04, 0x05
        /*0032*/ 	.short	(.L_258 - .L_257)
.L_257:
        /*0034*/ 	.word	0x00000100
        /*0038*/ 	.word	0x00000001
        /*003c*/ 	.word	0x00000001


	//----- nvinfo : EIATTR_CBANK_PARAM_SIZE
	.align		4
.L_258:
        /*0040*/ 	.byte	0x03, 0x19
        /*0042*/ 	.short	0x0418


	//----- nvinfo : EIATTR_PARAM_CBANK
	.align		4
        /*0044*/ 	.byte	0x04, 0x0a
        /*0046*/ 	.short	(.L_260 - .L_259)
	.align		4
.L_259:
        /*0048*/ 	.word	index@(.nv.constant0._ZN7cutlass13device_kernelIN5flash19enable_sm80_to_sm89INS1_16FlashAttnFwdSm80INS1_25CollectiveMainloopFwdSm80ILi8ELi2ELb0EN4cute5tupleIJNS5_1CILi128EEENS7_ILi64EEENS7_ILi192EEEEEELi192ENS_10bfloat16_tEfNS_4arch4Sm80ELb0ELb0ELb1ELb1ELb1ELb1ELb1ELb0EEENS1_21CollectiveEpilogueFwdINS6_IJS8_SA_S9_EEENS6_IJNS7_ILi1EEESI_SI_EEESC_SE_Li256ELb1ELb1ELb0ELb0EEENS1_19SingleTileSchedulerILb1ELb0ELb1ELi128EEEEEEEEEvNT_6ParamsE)
        /*004c*/ 	.short	0x0380
        /*004e*/ 	.short	0x0418


	//----- nvinfo : EIATTR_SW_WAR
	.align		4
.L_260:
        /*0050*/ 	.byte	0x04, 0x36
        /*0052*/ 	.short	(.L_262 - .L_261)
.L_261:
        /*0054*/ 	.word	0x00000008
.L_262:


//--------------------- .nv.info._ZN7cutlass13device_kernelIN5flash19enable_sm80_to_sm89INS1_16FlashAttnFwdSm80INS1_25CollectiveMainloopFwdSm80ILi8ELi2ELb0EN4cute5tupleIJNS5_1CILi128EEENS7_ILi64EEENS7_ILi192EEEEEELi192ENS_10bfloat16_tEfNS_4arch4Sm80ELb0ELb1ELb1ELb0ELb1ELb0ELb1ELb0EEENS1_21CollectiveEpilogueFwdINS6_IJS8_SA_S9_EEENS6_IJNS7_ILi1EEESI_SI_EEESC_SE_Li256ELb0ELb1ELb0ELb0EEENS1_19SingleTileSchedulerILb0ELb0ELb1ELi128EEEEEEEEEvNT_6ParamsE --------------------------
	.section	.nv.info._ZN7cutlass13device_kernelIN5flash19enable_sm80_to_sm89INS1_16FlashAttnFwdSm80INS1_25CollectiveMainloopFwdSm80ILi8ELi2ELb0EN4cute5tupleIJNS5_1CILi128EEENS7_ILi64EEENS7_ILi192EEEEEELi192ENS_10bfloat16_tEfNS_4arch4Sm80ELb0ELb1ELb1ELb0ELb1ELb0ELb1ELb0EEENS1_21CollectiveEpilogueFwdINS6_IJS8_SA_S9_EEENS6_IJNS7_ILi1EEESI_SI_EEESC_SE_Li256ELb0ELb1ELb0ELb0EEENS1_19SingleTileSchedulerILb0ELb0ELb1ELi128EEEEEEEEEvNT_6ParamsE,"",@"SHT_CUDA_INFO"
	.sectionflags	@""
	.align	4


	//----- nvinfo : EIATTR_CUDA_API_VERSION
	.align		4
        /*0000*/ 	.byte	0x04, 0x37
        /*0002*/ 	.short	(.L_264 - .L_263)
.L_263:
        /*0004*/ 	.word	0x00000082


	//----- nvinfo : EIATTR_KPARAM_INFO
	.align		4
.L_264:
        /*0008*/ 	.byte	0x04, 0x17
        /*000a*/ 	.short	(.L_266 - .L_265)
.L_265:
        /*000c*/ 	.word	0x00000000
        /*0010*/ 	.short	0x0000
        /*0012*/ 	.short	0x0000
        /*0014*/ 	.byte	0x00, 0xf0, 0x61, 0x10


	//----- nvinfo : EIATTR_SPARSE_MMA_MASK
	.align		4
.L_266:
        /*0018*/ 	.byte	0x03, 0x50
        /*001a*/ 	.short	0x0000


	//----- nvinfo : EIATTR_MAXREG_COUNT
	.align		4
        /*001c*/ 	.byte	0x03, 0x1b
        /*001e*/ 	.short	0x00ff


	//----- nvinfo : EIATTR_MERCURY_ISA_VERSION
	.align		4
        /*0020*/ 	.byte	0x03, 0x5f
        /*0022*/ 	.short	0x0101


	//----- nvinfo : EIATTR_VRC_CTA_INIT_COUNT
	.align		4
        /*0024*/ 	.byte	0x02, 0x4a
	.zero		1
	.zero		1


	//----- nvinfo : EIATTR_EXIT_INSTR_OFFSETS
	.align		4
        /*0028*/ 	.byte	0x04, 0x1c
        /*002a*/ 	.short	(.L_268 - .L_267)


	//   ....[0]....
.L_267:
        /*002c*/ 	.word	0x00000010


	//----- nvinfo : EIATTR_MAX_THREADS
	.align		4
.L_268:
        /*0030*/ 	.byte	0x04, 0x05
        /*0032*/ 	.short	(.L_270 - .L_269)
.L_269:
        /*0034*/ 	.word	0x00000100
        /*0038*/ 	.word	0x00000001
        /*003c*/ 	.word	0x00000001


	//----- nvinfo : EIATTR_CBANK_PARAM_SIZE
	.align		4
.L_270:
        /*0040*/ 	.byte	0x03, 0x19
        /*0042*/ 	.short	0x0418


	//----- nvinfo : EIATTR_PARAM_CBANK
	.align		4
        /*0044*/ 	.byte	0x04, 0x0a
        /*0046*/ 	.short	(.L_272 - .L_271)
	.align		4
.L_271:
        /*0048*/ 	.word	index@(.nv.constant0._ZN7cutlass13device_kernelIN5flash19enable_sm80_to_sm89INS1_16FlashAttnFwdSm80INS1_25CollectiveMainloopFwdSm80ILi8ELi2ELb0EN4cute5tupleIJNS5_1CILi128EEENS7_ILi64EEENS7_ILi192EEEEEELi192ENS_10bfloat16_tEfNS_4arch4Sm80ELb0ELb1ELb1ELb0ELb1ELb0ELb1ELb0EEENS1_21CollectiveEpilogueFwdINS6_IJS8_SA_S9_EEENS6_IJNS7_ILi1EEESI_SI_EEESC_SE_Li256ELb0ELb1ELb0ELb0EEENS1_19SingleTileSchedulerILb0ELb0ELb1ELi128EEEEEEEEEvNT_6ParamsE)
        /*004c*/ 	.short	0x0380
        /*004e*/ 	.short	0x0418


	//----- nvinfo : EIATTR_SW_WAR
	.align		4
.L_272:
        /*0050*/ 	.byte	0x04, 0x36
        /*0052*/ 	.short	(.L_274 - .L_273)
.L_273:
        /*0054*/ 	.word	0x00000008
.L_274:


//--------------------- .nv.info._ZN7cutlass13device_kernelIN5flash19enable_sm80_to_sm89INS1_16FlashAttnFwdSm80INS1_25CollectiveMainloopFwdSm80ILi8ELi2ELb0EN4cute5tupleIJNS5_1CILi128EEENS7_ILi64EEENS7_ILi192EEEEEELi192ENS_10bfloat16_tEfNS_4arch4Sm80ELb0ELb1ELb1ELb1ELb1ELb0ELb1ELb0EEENS1_21CollectiveEpilogueFwdINS6_IJS8_SA_S9_EEENS6_IJNS7_ILi1EEESI_SI_EEESC_SE_Li256ELb1ELb1ELb0ELb0EEENS1_19SingleTileSchedulerILb1ELb0ELb1ELi128EEEEEEEEEvNT_6ParamsE --------------------------
	.section	.nv.info._ZN7cutlass13device_kernelIN5flash19enable_sm80_to_sm89INS1_16FlashAttnFwdSm80INS1_25CollectiveMainloopFwdSm80ILi8ELi2ELb0EN4cute5tupleIJNS5_1CILi128EEENS7_ILi64EEENS7_ILi192EEEEEELi192ENS_10bfloat16_tEfNS_4arch4Sm80ELb0ELb1ELb1ELb1ELb1ELb0ELb1ELb0EEENS1_21CollectiveEpilogueFwdINS6_IJS8_SA_S9_EEENS6_IJNS7_ILi1EEESI_SI_EEESC_SE_Li256ELb1ELb1ELb0ELb0EEENS1_19SingleTileSchedulerILb1ELb0ELb1ELi128EEEEEEEEEvNT_6ParamsE,"",@"SHT_CUDA_INFO"
	.sectionflags	@""
	.align	4


	//----- nvinfo : EIATTR_CUDA_API_VERSION
	.align		4
        /*0000*/ 	.byte	0x04, 0x37
        /*0002*/ 	.short	(.L_276 - .L_275)
.L_275:
        /*0004*/ 	.word	0x00000082


	//----- nvinfo : EIATTR_KPARAM_INFO
	.align		4
.L_276:
        /*0008*/ 	.byte	0x04, 0x17
        /*000a*/ 	.short	(.L_278 - .L_277)
.L_277:
        /*000c*/ 	.word	0x00000000
        /*0010*/ 	.short	0x0000
        /*0012*/ 	.short	0x0000
        /*0014*/ 	.byte	0x00, 0xf0, 0x61, 0x10


	//----- nvinfo : EIATTR_SPARSE_MMA_MASK
	.align		4
.L_278:
        /*0018*/ 	.byte	0x03, 0x50
        /*001a*/ 	.short	0x0000


	//----- nvinfo : EIATTR_MAXREG_COUNT
	.align		4
        /*001c*/ 	.byte	0x03, 0x1b
        /*001e*/ 	.short	0x00ff


	//----- nvinfo : EIATTR_MERCURY_ISA_VERSION
	.align		4
        /*0020*/ 	.byte	0x03, 0x5f
        /*0022*/ 	.short	0x0101


	//----- nvinfo : EIATTR_VRC_CTA_INIT_COUNT
	.align		4
        /*0024*/ 	.byte	0x02, 0x4a
	.zero		1
	.zero		1


	//----- nvinfo : EIATTR_EXIT_INSTR_OFFSETS
	.align		4
        /*0028*/ 	.byte	0x04, 0x1c
        /*002a*/ 	.short	(.L_280 - .L_279)


	//   ....[0]....
.L_279:
        /*002c*/ 	.word	0x00000010


	//----- nvinfo : EIATTR_MAX_THREADS
	.align		4
.L_280:
        /*0030*/ 	.byte	0x04, 0x05
        /*0032*/ 	.short	(.L_282 - .L_281)
.L_281:
        /*0034*/ 	.word	0x00000100
        /*0038*/ 	.word	0x00000001
        /*003c*/ 	.word	0x00000001


	//----- nvinfo : EIATTR_CBANK_PARAM_SIZE
	.align		4
.L_282:
        /*0040*/ 	.byte	0x03, 0x19
        /*0042*/ 	.short	0x0418


	//----- nvinfo : EIATTR_PARAM_CBANK
	.align		4
        /*0044*/ 	.byte	0x04, 0x0a
        /*0046*/ 	.short	(.L_284 - .L_283)
	.align		4
.L_283:
        /*0048*/ 	.word	index@(.nv.constant0._ZN7cutlass13device_kernelIN5flash19enable_sm80_to_sm89INS1_16FlashAttnFwdSm80INS1_25CollectiveMainloopFwdSm80ILi8ELi2ELb0EN4cute5tupleIJNS5_1CILi128EEENS7_ILi64EEENS7_ILi192EEEEEELi192ENS_10bfloat16_tEfNS_4arch4Sm80ELb0ELb1ELb1ELb1ELb1ELb0ELb1ELb0EEENS1_21CollectiveEpilogueFwdINS6_IJS8_SA_S9_EEENS6_IJNS7_ILi1EEESI_SI_EEESC_SE_Li256ELb1ELb1ELb0ELb0EEENS1_19SingleTileSchedulerILb1ELb0ELb1ELi128EEEEEEEEEvNT_6ParamsE)
        /*004c*/ 	.short	0x0380
        /*004e*/ 	.short	0x0418


	//----- nvinfo : EIATTR_SW_WAR
	.align		4
.L_284:
        /*0050*/ 	.byte	0x04, 0x36
        /*0052*/ 	.short	(.L_286 - .L_285)
.L_285:
        /*0054*/ 	.word	0x00000008
.L_286:


//--------------------- .nv.info._ZN7cutlass13device_kernelIN5flash19enable_sm80_to_sm89INS1_16FlashAttnFwdSm80INS1_25CollectiveMainloopFwdSm80ILi8ELi2ELb0EN4cute5tupleIJNS5_1CILi128EEENS7_ILi64EEENS7_ILi192EEEEEELi192ENS_10bfloat16_tEfNS_4arch4Sm80ELb0ELb1ELb1ELb1ELb1ELb1ELb1ELb0EEENS1_21CollectiveEpilogueFwdINS6_IJS8_SA_S9_EEENS6_IJNS7_ILi1EEESI_SI_EEESC_SE_Li256ELb1ELb1ELb0ELb0EEENS1_19SingleTileSchedulerILb1ELb0ELb1ELi128EEEEEEEEEvNT_6ParamsE --------------------------
	.section	.nv.info._ZN7cutlass13device_kernelIN5flash19enable_sm80_to_sm89INS1_16FlashAttnFwdSm80INS1_25CollectiveMainloopFwdSm80ILi8ELi2ELb0EN4cute5tupleIJNS5_1CILi128EEENS7_ILi64EEENS7_ILi192EEEEEELi192ENS_10bfloat16_tEfNS_4arch4Sm80ELb0ELb1ELb1ELb1ELb1ELb1ELb1ELb0EEENS1_21CollectiveEpilogueFwdINS6_IJS8_SA_S9_EEENS6_IJNS7_ILi1EEESI_SI_EEESC_SE_Li256ELb1ELb1ELb0ELb0EEENS1_19SingleTileSchedulerILb1ELb0ELb1ELi128EEEEEEEEEvNT_6ParamsE,"",@"SHT_CUDA_INFO"
	.sectionflags	@""
	.align	4


	//----- nvinfo : EIATTR_CUDA_API_VERSION
	.align		4
        /*0000*/ 	.byte	0x04, 0x37
        /*0002*/ 	.short	(.L_288 - .L_287)
.L_287:
        /*0004*/ 	.word	0x00000082


	//----- nvinfo : EIATTR_KPARAM_INFO
	.align		4
.L_288:
        /*0008*/ 	.byte	0x04, 0x17
        /*000a*/ 	.short	(.L_290 - .L_289)
.L_289:
        /*000c*/ 	.word	0x00000000
        /*0010*/ 	.short	0x0000
        /*0012*/ 	.short	0x0000
        /*0014*/ 	.byte	0x00, 0xf0, 0x61, 0x10


	//----- nvinfo : EIATTR_SPARSE_MMA_MASK
	.align		4
.L_290:
        /*0018*/ 	.byte	0x03, 0x50
        /*001a*/ 	.short	0x0000


	//----- nvinfo : EIATTR_MAXREG_COUNT
	.align		4
        /*001c*/ 	.byte	0x03, 0x1b
        /*001e*/ 	.short	0x00ff


	//----- nvinfo : EIATTR_MERCURY_ISA_VERSION
	.align		4
        /*0020*/ 	.byte	0x03, 0x5f
        /*0022*/ 	.short	0x0101


	//----- nvinfo : EIATTR_VRC_CTA_INIT_COUNT
	.align		4
        /*0024*/ 	.byte	0x02, 0x4a
	.zero		1
	.zero		1


	//----- nvinfo : EIATTR_EXIT_INSTR_OFFSETS
	.align		4
        /*0028*/ 	.byte	0x04, 0x1c
        /*002a*/ 	.short	(.L_292 - .L_291)


	//   ....[0]....
.L_291:
        /*002c*/ 	.word	0x00000010


	//----- nvinfo : EIATTR_MAX_THREADS
	.align		4
.L_292:
        /*0030*/ 	.byte	0x04, 0x05
        /*0032*/ 	.short	(.L_294 - .L_293)
.L_293:
        /*0034*/ 	.word	0x00000100
        /*0038*/ 	.word	0x00000001
        /*003c*/ 	.word	0x00000001


	//----- nvinfo : EIATTR_CBANK_PARAM_SIZE
	.align		4
.L_294:
        /*0040*/ 	.byte	0x03, 0x19
        /*0042*/ 	.short	0x0418


	//----- nvinfo : EIATTR_PARAM_CBANK
	.align		4
        /*0044*/ 	.byte	0x04, 0x0a
        /*0046*/ 	.short	(.L_296 - .L_295)
	.align		4
.L_295:
        /*0048*/ 	.word	index@(.nv.constant0._ZN7cutlass13device_kernelIN5flash19enable_sm80_to_sm89INS1_16FlashAttnFwdSm80INS1_25CollectiveMainloopFwdSm80ILi8ELi2ELb0EN4cute5tupleIJNS5_1CILi128EEENS7_ILi64EEENS7_ILi192EEEEEELi192ENS_10bfloat16_tEfNS_4arch4Sm80ELb0ELb1ELb1ELb1ELb1ELb1ELb1ELb0EEENS1_21CollectiveEpilogueFwdINS6_IJS8_SA_S9_EEENS6_IJNS7_ILi1EEESI_SI_EEESC_SE_Li256ELb1ELb1ELb0ELb0EEENS1_19SingleTileSchedulerILb1ELb0ELb1ELi128EEEEEEEEEvNT_6ParamsE)
        /*004c*/ 	.short	0x0380
        /*004e*/ 	.short	0x0418


	//----- nvinfo : EIATTR_SW_WAR
	.align		4
.L_296:
        /*0050*/ 	.byte	0x04, 0x36
        /*0052*/ 	.short	(.L_298 - .L_297)
.L_297:
        /*0054*/ 	.word	0x00000008
.L_298:


//--------------------- .nv.info._ZN7cutlass13device_kernelIN5flash19enable_sm80_to_sm89INS1_16FlashAttnFwdSm80INS1_25CollectiveMainloopFwdSm80ILi8ELi2ELb0EN4cute5tupleIJNS5_1CILi128EEENS7_ILi64EEENS7_ILi192EEEEEELi192ENS_10bfloat16_tEfNS_4arch4Sm80ELb1ELb0ELb1ELb0ELb1ELb0ELb1ELb0EEENS1_21CollectiveEpilogueFwdINS6_IJS8_SA_S9_EEENS6_IJNS7_ILi1EEESI_SI_EEESC_SE_Li256ELb0ELb1ELb0ELb0EEENS1_30DynamicPersistentTileSchedulerILi256ELi256ELb0ELb1ELb0EEEEEEEEEvNT_6ParamsE --------------------------
	.section	.nv.info._ZN7cutlass13device_kernelIN5flash19enable_sm80_to_sm89INS1_16FlashAttnFwdSm80INS1_25CollectiveMainloopFwdSm80ILi8ELi2ELb0EN4cute5tupleIJNS5_1CILi128EEENS7_ILi64EEENS7_ILi192EEEEEELi192ENS_10bfloat16_tEfNS_4arch4Sm80ELb1ELb0ELb1ELb0ELb1ELb0ELb1ELb0EEENS1_21CollectiveEpilogueFwdINS6_IJS8_SA_S9_EEENS6_IJNS7_ILi1EEESI_SI_EEESC_SE_Li256ELb0ELb1ELb0ELb0EEENS1_30DynamicPersistentTileSchedulerILi256ELi256ELb0ELb1ELb0EEEEEEEEEvNT_6ParamsE,"",@"SHT_CUDA_INFO"
	.sectionflags	@""
	.align	4


	//----- nvinfo : EIATTR_CUDA_API_VERSION
	.align		4
        /*0000*/ 	.byte	0x04, 0x37
        /*0002*/ 	.short	(.L_300 - .L_299)
.L_299:
        /*0004*/ 	.word	0x00000082


	//----- nvinfo : EIATTR_KPARAM_INFO
	.align		4
.L_300:
        /*0008*/ 	.byte	0x04, 0x17
        /*000a*/ 	.short	(.L_302 - .L_301)
.L_301:
        /*000c*/ 	.word	0x00000000
        /*0010*/ 	.short	0x0000
        /*0012*/ 	.short	0x0000
        /*0014*/ 	.byte	0x00, 0xf0, 0xa1, 0x10


	//----- nvinfo : EIATTR_SPARSE_MMA_MASK
	.align		4
.L_302:
        /*0018*/ 	.byte	0x03, 0x50
        /*001a*/ 	.short	0x0000


	//----- nvinfo : EIATTR_MAXREG_COUNT
	.align		4
        /*001c*/ 	.byte	0x03, 0x1b
        /*001e*/ 	.short	0x00ff


	//----- nvinfo : EIATTR_MERCURY_ISA_VERSION
	.align		4
        /*0020*/ 	.byte	0x03, 0x5f
        /*0022*/ 	.short	0x0101


	//----- nvinfo : EIATTR_VRC_CTA_INIT_COUNT
	.align		4
        /*0024*/ 	.byte	0x02, 0x4a
	.zero		1
	.zero		1


	//----- nvinfo : EIATTR_EXIT_INSTR_OFFSETS
	.align		4
        /*0028*/ 	.byte	0x04, 0x1c
        /*002a*/ 	.short	(.L_304 - .L_303)


	//   ....[0]....
.L_303:
        /*002c*/ 	.word	0x00000010


	//----- nvinfo : EIATTR_MAX_THREADS
	.align		4
.L_304:
        /*0030*/ 	.byte	0x04, 0x05
        /*0032*/ 	.short	(.L_306 - .L_305)
.L_305:
        /*0034*/ 	.word	0x00000100
        /*0038*/ 	.word	0x00000001
        /*003c*/ 	.word	0x00000001


	//----- nvinfo : EIATTR_CBANK_PARAM_SIZE
	.align		4
.L_306:
        /*0040*/ 	.byte	0x03, 0x19
        /*0042*/ 	.short	0x0428


	//----- nvinfo : EIATTR_PARAM_CBANK
	.align		4
        /*0044*/ 	.byte	0x04, 0x0a
        /*0046*/ 	.short	(.L_308 - .L_307)
	.align		4
.L_307:
        /*0048*/ 	.word	index@(.nv.constant0._ZN7cutlass13device_kernelIN5flash19enable_sm80_to_sm89INS1_16FlashAttnFwdSm80INS1_25CollectiveMainloopFwdSm80ILi8ELi2ELb0EN4cute5tupleIJNS5_1CILi128EEENS7_ILi64EEENS7_ILi192EEEEEELi192ENS_10bfloat16_tEfNS_4arch4Sm80ELb1ELb0ELb1ELb0ELb1ELb0ELb1ELb0EEENS1_21CollectiveEpilogueFwdINS6_IJS8_SA_S9_EEENS6_IJNS7_ILi1EEESI_SI_EEESC_SE_Li256ELb0ELb1ELb0ELb0EEENS1_30DynamicPersistentTileSchedulerILi256ELi256ELb0ELb1ELb0EEEEEEEEEvNT_6ParamsE)
        /*004c*/ 	.short	0x0380
        /*004e*/ 	.short	0x0428


	//----- nvinfo : EIATTR_SW_WAR
	.align		4
.L_308:
        /*0050*/ 	.byte	0x04, 0x36
        /*0052*/ 	.short	(.L_310 - .L_309)
.L_309:
        /*0054*/ 	.word	0x00000008
.L_310:


//--------------------- .nv.info._ZN7cutlass13device_kernelIN5flash19enable_sm80_to_sm89INS1_16FlashAttnFwdSm80INS1_25CollectiveMainloopFwdSm80ILi8ELi2ELb0EN4cute5tupleIJNS5_1CILi128EEENS7_ILi64EEENS7_ILi192EEEEEELi192ENS_10bfloat16_tEfNS_4arch4Sm80ELb1ELb0ELb1ELb1ELb1ELb0ELb1ELb0EEENS1_21CollectiveEpilogueFwdINS6_IJS8_SA_S9_EEENS6_IJNS7_ILi1EEESI_SI_EEESC_SE_Li256ELb1ELb1ELb0ELb0EEENS1_19SingleTileSchedulerILb1ELb0ELb1ELi128EEEEEEEEEvNT_6ParamsE --------------------------
	.section	.nv.info._ZN7cutlass13device_kernelIN5flash19enable_sm80_to_sm89INS1_16FlashAttnFwdSm80INS1_25CollectiveMainloopFwdSm80ILi8ELi2ELb0EN4cute5tupleIJNS5_1CILi128EEENS7_ILi64EEENS7_ILi192EEEEEELi192ENS_10bfloat16_tEfNS_4arch4Sm80ELb1ELb0ELb1ELb1ELb1ELb0ELb1ELb0EEENS1_21CollectiveEpilogueFwdINS6_IJS8_SA_S9_EEENS6_IJNS7_ILi1EEESI_SI_EEESC_SE_Li256ELb1ELb1ELb0ELb0EEENS1_19SingleTileSchedulerILb1ELb0ELb1ELi128EEEEEEEEEvNT_6ParamsE,"",@"SHT_CUDA_INFO"
	.sectionflags	@""
	.align	4


	//----- nvinfo : EIATTR_CUDA_API_VERSION
	.align		4
        /*0000*/ 	.byte	0x04, 0x37
        /*0002*/ 	.short	(.L_312 - .L_311)
.L_311:
        /*0004*/ 	.word	0x00000082


	//----- nvinfo : EIATTR_KPARAM_INFO
	.align		4
.L_312:
        /*0008*/ 	.byte	0x04, 0x17
        /*000a*/ 	.short	(.L_314 - .L_313)
.L_313:
        /*000c*/ 	.word	0x00000000
        /*0010*/ 	.short	0x0000
        /*0012*/ 	.short	0x0000
        /*0014*/ 	.byte	0x00, 0xf0, 0x61, 0x10


	//----- nvinfo : EIATTR_SPARSE_MMA_MASK
	.align		4
.L_314:
        /*0018*/ 	.byte	0x03, 0x50
        /*001a*/ 	.short	0x0000


	//----- nvinfo : EIATTR_MAXREG_COUNT
	.align		4
        /*001c*/ 	.byte	0x03, 0x1b
        /*001e*/ 	.short	0x00ff


	//----- nvinfo : EIATTR_MERCURY_ISA_VERSION
	.align		4
        /*0020*/ 	.byte	0x03, 0x5f
        /*0022*/ 	.short	0x0101


	//----- nvinfo : EIATTR_VRC_CTA_INIT_COUNT
	.align		4
        /*0024*/ 	.byte	0x02, 0x4a
	.zero		1
	.zero		1


	//----- nvinfo : EIATTR_EXIT_INSTR_OFFSETS
	.align		4
        /*0028*/ 	.byte	0x04, 0x1c
        /*002a*/ 	.short	(.L_316 - .L_315)


	//   ....[0]....
.L_315:
        /*002c*/ 	.word	0x00000010


	//----- nvinfo : EIATTR_MAX_THREADS
	.align		4
.L_316:
        /*0030*/ 	.byte	0x04, 0x05
        /*0032*/ 	.short	(.L_318 - .L_317)
.L_317:
        /*0034*/ 	.word	0x00000100
        /*0038*/ 	.word	0x00000001
        /*003c*/ 	.word	0x00000001


	//----- nvinfo : EIATTR_CBANK_PARAM_SIZE
	.align		4
.L_318:
        /*0040*/ 	.byte	0x03, 0x19
        /*0042*/ 	.short	0x0418


	//----- nvinfo : EIATTR_PARAM_CBANK
	.align		4
        /*0044*/ 	.byte	0x04, 0x0a
        /*0046*/ 	.short	(.L_320 - .L_319)
	.align		4
.L_319:
        /*0048*/ 	.word	index@(.nv.constant0._ZN7cutlass13device_kernelIN5flash19enable_sm80_to_sm89INS1_16FlashAttnFwdSm80INS1_25CollectiveMainloopFwdSm80ILi8ELi2ELb0EN4cute5tupleIJNS5_1CILi128EEENS7_ILi64EEENS7_ILi192EEEEEELi192ENS_10bfloat16_tEfNS_4arch4Sm80ELb1ELb0ELb1ELb1ELb1ELb0ELb1ELb0EEENS1_21CollectiveEpilogueFwdINS6_IJS8_SA_S9_EEENS6_IJNS7_ILi1EEESI_SI_EEESC_SE_Li256ELb1ELb1ELb0ELb0EEENS1_19SingleTileSchedulerILb1ELb0ELb1ELi128EEEEEEEEEvNT_6ParamsE)
        /*004c*/ 	.short	0x0380
        /*004e*/ 	.short	0x0418


	//----- nvinfo : EIATTR_SW_WAR
	.align		4
.L_320:
        /*0050*/ 	.byte	0x04, 0x36
        /*0052*/ 	.short	(.L_322 - .L_321)
.L_321:
        /*0054*/ 	.word	0x00000008
.L_322:


//--------------------- .nv.info._ZN7cutlass13device_kernelIN5flash19enable_sm80_to_sm89INS1_16FlashAttnFwdSm80INS1_25CollectiveMainloopFwdSm80ILi8ELi2ELb0EN4cute5tupleIJNS5_1CILi128EEENS7_ILi64EEENS7_ILi192EEEEEELi192ENS_10bfloat16_tEfNS_4arch4Sm80ELb1ELb0ELb1ELb1ELb1ELb1ELb1ELb0EEENS1_21CollectiveEpilogueFwdINS6_IJS8_SA_S9_EEENS6_IJNS7_ILi1EEESI_SI_EEESC_SE_Li256ELb1ELb1ELb0ELb0EEENS1_19SingleTileSchedulerILb1ELb0ELb1ELi128EEEEEEEEEvNT_6ParamsE --------------------------
	.section	.nv.info._ZN7cutlass13device_kernelIN5flash19enable_sm80_to_sm89INS1_16FlashAttnFwdSm80INS1_25CollectiveMainloopFwdSm80ILi8ELi2ELb0EN4cute5tupleIJNS5_1CILi128EEENS7_ILi64EEENS7_ILi192EEEEEELi192ENS_10bfloat16_tEfNS_4arch4Sm80ELb1ELb0ELb1ELb1ELb1ELb1ELb1ELb0EEENS1_21CollectiveEpilogueFwdINS6_IJS8_SA_S9_EEENS6_IJNS7_ILi1EEESI_SI_EEESC_SE_Li256ELb1ELb1ELb0ELb0EEENS1_19SingleTileSchedulerILb1ELb0ELb1ELi128EEEEEEEEEvNT_6ParamsE,"",@"SHT_CUDA_INFO"
	.sectionflags	@""
	.align	4


	//----- nvinfo : EIATTR_CUDA_API_VERSION
	.align		4
        /*0000*/ 	.byte	0x04, 0x37
        /*0002*/ 	.short	(.L_324 - .L_323)
.L_323:
        /*0004*/ 	.word	0x00000082


	//----- nvinfo : EIATTR_KPARAM_INFO
	.align		4
.L_324:
        /*0008*/ 	.byte	0x04, 0x17
        /*000a*/ 	.short	(.L_326 - .L_325)
.L_325:
        /*000c*/ 	.word	0x00000000
        /*0010*/ 	.short	0x0000
        /*0012*/ 	.short	0x0000
        /*0014*/ 	.byte	0x00, 0xf0, 0x61, 0x10


	//----- nvinfo : EIATTR_SPARSE_MMA_MASK
	.align		4
.L_326:
        /*0018*/ 	.byte	0x03, 0x50
        /*001a*/ 	.short	0x0000


	//----- nvinfo : EIATTR_MAXREG_COUNT
	.align		4
        /*001c*/ 	.byte	0x03, 0x1b
        /*001e*/ 	.short	0x00ff


	//----- nvinfo : EIATTR_MERCURY_ISA_VERSION
	.align		4
        /*0020*/ 	.byte	0x03, 0x5f
        /*0022*/ 	.short	0x0101


	//----- nvinfo : EIATTR_VRC_CTA_INIT_COUNT
	.align		4
        /*0024*/ 	.byte	0x02, 0x4a
	.zero		1
	.zero		1


	//----- nvinfo : EIATTR_EXIT_INSTR_OFFSETS
	.align		4
        /*0028*/ 	.byte	0x04, 0x1c
        /*002a*/ 	.short	(.L_328 - .L_327)


	//   ....[0]....
.L_327:
        /*002c*/ 	.word	0x00000010


	//----- nvinfo : EIATTR_MAX_THREADS
	.align		4
.L_328:
        /*0030*/ 	.byte	0x04, 0x05
        /*0032*/ 	.short	(.L_330 - .L_329)
.L_329:
        /*0034*/ 	.word	0x00000100
        /*0038*/ 	.word	0x00000001
        /*003c*/ 	.word	0x00000001


	//----- nvinfo : EIATTR_CBANK_PARAM_SIZE
	.align		4
.L_330:
        /*0040*/ 	.byte	0x03, 0x19
        /*0042*/ 	.short	0x0418


	//----- nvinfo : EIATTR_PARAM_CBANK
	.align		4
        /*0044*/ 	.byte	0x04, 0x0a
        /*0046*/ 	.short	(.L_332 - .L_331)
	.align		4
.L_331:
        /*0048*/ 	.word	index@(.nv.constant0._ZN7cutlass13device_kernelIN5flash19enable_sm80_to_sm89INS1_16FlashAttnFwdSm80INS1_25CollectiveMainloopFwdSm80ILi8ELi2ELb0EN4cute5tupleIJNS5_1CILi128EEENS7_ILi64EEENS7_ILi192EEEEEELi192ENS_10bfloat16_tEfNS_4arch4Sm80ELb1ELb0ELb1ELb1ELb1ELb1ELb1ELb0EEENS1_21CollectiveEpilogueFwdINS6_IJS8_SA_S9_EEENS6_IJNS7_ILi1EEESI_SI_EEESC_SE_Li256ELb1ELb1ELb0ELb0EEENS1_19SingleTileSchedulerILb1ELb0ELb1ELi128EEEEEEEEEvNT_6ParamsE)
        /*004c*/ 	.short	0x0380
        /*004e*/ 	.short	0x0418


	//----- nvinfo : EIATTR_SW_WAR
	.align		4
.L_332:
        /*0050*/ 	.byte	0x04, 0x36
        /*0052*/ 	.short	(.L_334 - .L_333)
.L_333:
        /*0054*/ 	.word	0x00000008
.L_334:


//--------------------- .nv.callgraph             --------------------------
	.section	.nv.callgraph,"",@"SHT_CUDA_CALLGRAPH"
	.align	4
	.sectionentsize	8
	.align		4
        /*0000*/ 	.word	0x00000000
	.align		4
        /*0004*/ 	.word	0xffffffff
	.align		4
        /*0008*/ 	.word	0x00000000
	.align		4
        /*000c*/ 	.word	0xfffffffe
	.align		4
        /*0010*/ 	.word	0x00000000
	.align		4
        /*0014*/ 	.word	0xfffffffd
	.align		4
        /*0018*/ 	.word	0x00000000
	.align		4
        /*001c*/ 	.word	0xfffffffc


//--------------------- .nv.constant4             --------------------------
	.section	.nv.constant4,"a",@progbits
	.align	8
	.align		8
.nv.constant4:
        /*0000*/ 	.dword	_ZN80_INTERNAL_6ba24531_44_flash_fwd_hdim192_bf16_paged_softcap_sm80_cu_49158569_31144cuda3std3__45__cpo5beginE
	.align		8
        /*0008*/ 	.dword	_ZN80_INTERNAL_6ba24531_44_flash_fwd_hdim192_bf16_paged_softcap_sm80_cu_49158569_31144cuda3std3__45__cpo3endE
	.align		8
        /*0010*/ 	.dword	_ZN80_INTERNAL_6ba24531_44_flash_fwd_hdim192_bf16_paged_softcap_sm80_cu_49158569_31144cuda3std3__45__cpo6cbeginE
	.align		8
        /*0018*/ 	.dword	_ZN80_INTERNAL_6ba24531_44_flash_fwd_hdim192_bf16_paged_softcap_sm80_cu_49158569_31144cuda3std3__45__cpo4cendE
	.align		8
        /*0020*/ 	.dword	_ZN80_INTERNAL_6ba24531_44_flash_fwd_hdim192_bf16_paged_softcap_sm80_cu_49158569_31144cuda3std3__482_GLOBAL__N__6ba24531_44_flash_fwd_hdim192_bf16_paged_softcap_sm80_cu_49158569_31146ignoreE
	.align		8
        /*0028*/ 	.dword	_ZN80_INTERNAL_6ba24531_44_flash_fwd_hdim192_bf16_paged_softcap_sm80_cu_49158569_31144cuda3std3__419piecewise_constructE
	.align		8
        /*0030*/ 	.dword	_ZN80_INTERNAL_6ba24531_44_flash_fwd_hdim192_bf16_paged_softcap_sm80_cu_49158569_31144cuda3std3__48in_placeE
	.align		8
        /*0038*/ 	.dword	_ZN80_INTERNAL_6ba24531_44_flash_fwd_hdim192_bf16_paged_softcap_sm80_cu_49158569_31144cuda3std6ranges3__45__cpo4swapE
	.align		8
        /*0040*/ 	.dword	_ZN80_INTERNAL_6ba24531_44_flash_fwd_hdim192_bf16_paged_softcap_sm80_cu_49158569_31144cuda3std6ranges3__45__cpo9iter_moveE
	.align		8
        /*0048*/ 	.dword	_ZN80_INTERNAL_6ba24531_44_flash_fwd_hdim192_bf16_paged_softcap_sm80_cu_49158569_31144cute7productE
	.align		8
        /*0050*/ 	.dword	_ZN80_INTERNAL_6ba24531_44_flash_fwd_hdim192_bf16_paged_softcap_sm80_cu_49158569_31144cute1_E


//--------------------- .text._ZN7cutlass13device_kernelIN5flash19enable_sm80_to_sm89INS1_16FlashAttnFwdSm80INS1_25CollectiveMainloopFwdSm80ILi8ELi1ELb0EN4cute5tupleIJNS5_1CILi128EEENS7_ILi64EEENS7_ILi192EEEEEELi192ENS_10bfloat16_tEfNS_4arch4Sm80ELb0ELb0ELb1ELb0ELb1ELb0ELb1ELb0EEENS1_21CollectiveEpilogueFwdINS6_IJS8_SA_S9_EEENS6_IJNS7_ILi1EEESI_SI_EEESC_SE_Li256ELb0ELb1ELb0ELb0EEENS1_19SingleTileSchedulerILb0ELb0ELb1ELi128EEEEEEEEEvNT_6ParamsE --------------------------
	.section	.text._ZN7cutlass13device_kernelIN5flash19enable_sm80_to_sm89INS1_16FlashAttnFwdSm80INS1_25CollectiveMainloopFwdSm80ILi8ELi1ELb0EN4cute5tupleIJNS5_1CILi128EEENS7_ILi64EEENS7_ILi192EEEEEELi192ENS_10bfloat16_tEfNS_4arch4Sm80ELb0ELb0ELb1ELb0ELb1ELb0ELb1ELb0EEENS1_21CollectiveEpilogueFwdINS6_IJS8_SA_S9_EEENS6_IJNS7_ILi1EEESI_SI_EEESC_SE_Li256ELb0ELb1ELb0ELb0EEENS1_19SingleTileSchedulerILb0ELb0ELb1ELi128EEEEEEEEEvNT_6ParamsE,"ax",@progbits
	.align	128
.text._ZN7cutlass13device_kernelIN5flash19enable_sm80_to_sm89INS1_16FlashAttnFwdSm80INS1_25CollectiveMainloopFwdSm80ILi8ELi1ELb0EN4cute5tupleIJNS5_1CILi128EEENS7_ILi64EEENS7_ILi192EEEEEELi192ENS_10bfloat16_tEfNS_4arch4Sm80ELb0ELb0ELb1ELb0ELb1ELb0ELb1ELb0EEENS1_21CollectiveEpilogueFwdINS6_IJS8_SA_S9_EEENS6_IJNS7_ILi1EEESI_SI_EEESC_SE_Li256ELb0ELb1ELb0ELb0EEENS1_19SingleTileSchedulerILb0ELb0ELb1ELi128EEEEEEEEEvNT_6ParamsE:
        .type           _ZN7cutlass13device_kernelIN5flash19enable_sm80_to_sm89INS1_16FlashAttnFwdSm80INS1_25CollectiveMainloopFwdSm80ILi8ELi1ELb0EN4cute5tupleIJNS5_1CILi128EEENS7_ILi64EEENS7_ILi192EEEEEELi192ENS_10bfloat16_tEfNS_4arch4Sm80ELb0ELb0ELb1ELb0ELb1ELb0ELb1ELb0EEENS1_21CollectiveEpilogueFwdINS6_IJS8_SA_S9_EEENS6_IJNS7_ILi1EEESI_SI_EEESC_SE_Li256ELb0ELb1ELb0ELb0EEENS1_19SingleTileSchedulerILb0ELb0ELb1ELi128EEEEEEEEEvNT_6ParamsE,@function
        .size           _ZN7cutlass13device_kernelIN5flash19enable_sm80_to_sm89INS1_16FlashAttnFwdSm80INS1_25CollectiveMainloopFwdSm80ILi8ELi1ELb0EN4cute5tupleIJNS5_1CILi128EEENS7_ILi64EEENS7_ILi192EEEEEELi192ENS_10bfloat16_tEfNS_4arch4Sm80ELb0ELb0ELb1ELb0ELb1ELb0ELb1ELb0EEENS1_21CollectiveEpilogueFwdINS6_IJS8_SA_S9_EEENS6_IJNS7_ILi1EEESI_SI_EEESC_SE_Li256ELb0ELb1ELb0ELb0EEENS1_19SingleTileSchedulerILb0ELb0ELb1ELi128EEEEEEEEEvNT_6ParamsE,(.L_x_18 - _ZN7cutlass13device_kernelIN5flash19enable_sm80_to_sm89INS1_16FlashAttnFwdSm80INS1_25CollectiveMainloopFwdSm80ILi8ELi1ELb0EN4cute5tupleIJNS5_1CILi128EEENS7_ILi64EEENS7_ILi192EEEEEELi192ENS_10bfloat16_tEfNS_4arch4Sm80ELb0ELb0ELb1ELb0ELb1ELb0ELb1ELb0EEENS1_21CollectiveEpilogueFwdINS6_IJS8_SA_S9_EEENS6_IJNS7_ILi1EEESI_SI_EEESC_SE_Li256ELb0ELb1ELb0ELb0EEENS1_19SingleTileSchedulerILb0ELb0ELb1ELi128EEEEEEEEEvNT_6ParamsE)
        .other          _ZN7cutlass13device_kernelIN5flash19enable_sm80_to_sm89INS1_16FlashAttnFwdSm80INS1_25CollectiveMainloopFwdSm80ILi8ELi1ELb0EN4cute5tupleIJNS5_1CILi128EEENS7_ILi64EEENS7_ILi192EEEEEELi192ENS_10bfloat16_tEfNS_4arch4Sm80ELb0ELb0ELb1ELb0ELb1ELb0ELb1ELb0EEENS1_21CollectiveEpilogueFwdINS6_IJS8_SA_S9_EEENS6_IJNS7_ILi1EEESI_SI_EEESC_SE_Li256ELb0ELb1ELb0ELb0EEENS1_19SingleTileSchedulerILb0ELb0ELb1ELi128EEEEEEEEEvNT_6ParamsE,@"STO_CUDA_ENTRY STV_DEFAULT"
_ZN7cutlass13device_kernelIN5flash19enable_sm80_to_sm89INS1_16FlashAttnFwdSm80INS1_25CollectiveMainloopFwdSm80ILi8ELi1ELb0EN4cute5tupleIJNS5_1CILi128EEENS7_ILi64EEENS7_ILi192EEEEEELi192ENS_10bfloat16_tEfNS_4arch4Sm80ELb0ELb0ELb1ELb0ELb1ELb0ELb1ELb0EEENS1_21CollectiveEpilogueFwdINS6_IJS8_SA_S9_EEENS6_IJNS7_ILi1EEESI_SI_EEESC_SE_Li256ELb0ELb1ELb0ELb0EEENS1_19SingleTileSchedulerILb0ELb0ELb1ELi128EEEEEEEEEvNT_6ParamsE:
[----:B------:R-:W-:Y:S01]  /*0000*/  LDC R1, c[0x0][0x37c] ;  /* 0x0000df00ff017b82 */ /* 0x000fe20000000800 */
[----:B------:R-:W-:Y:S05]  /*0010*/  EXIT ;  /* 0x000000000000794d */ /* 0x000fea0003800000 */
.L_x_0:
[----:B------:R-:W-:-:S00]  /*0020*/  BRA `(.L_x_0) ;  /* 0xfffffffc00fc7947 */ /* 0x000fc0000383ffff */
[----:B------:R-:W-:-:S00]  /*0030*/  NOP ;  /* 0x0000000000007918 */ /* 0x000fc00000000000 */
        /* <DEDUP_REMOVED lines=12> */
.L_x_18:


//--------------------- .text._ZN7cutlass13device_kernelIN5flash19enable_sm80_to_sm89INS1_16FlashAttnFwdSm80INS1_25CollectiveMainloopFwdSm80ILi8ELi1ELb0EN4cute5tupleIJNS5_1CILi128EEENS7_ILi64EEENS7_ILi192EEEEEELi192ENS_10bfloat16_tEfNS_4arch4Sm80ELb0ELb0ELb1ELb1ELb1ELb0ELb1ELb0EEENS1_21CollectiveEpilogueFwdINS6_IJS8_SA_S9_EEENS6_IJNS7_ILi1EEESI_SI_EEESC_SE_Li256ELb1ELb1ELb0ELb0EEENS1_19SingleTileSchedulerILb1ELb0ELb1ELi128EEEEEEEEEvNT_6ParamsE --------------------------
	.section	.text._ZN7cutlass13device_kernelIN5flash19enable_sm80_to_sm89INS1_16FlashAttnFwdSm80INS1_25CollectiveMainloopFwdSm80ILi8ELi1ELb0EN4cute5tupleIJNS5_1CILi128EEENS7_ILi64EEENS7_ILi192EEEEEELi192ENS_10bfloat16_tEfNS_4arch4Sm80ELb0ELb0ELb1ELb1ELb1ELb0ELb1ELb0EEENS1_21CollectiveEpilogueFwdINS6_IJS8_SA_S9_EEENS6_IJNS7_ILi1EEESI_SI_EEESC_SE_Li256ELb1ELb1ELb0ELb0EEENS1_19SingleTileSchedulerILb1ELb0ELb1ELi128EEEEEEEEEvNT_6ParamsE,"ax",@progbits
	.align	128
.text._ZN7cutlass13device_kernelIN5flash19enable_sm80_to_sm89INS1_16FlashAttnFwdSm80INS1_25CollectiveMainloopFwdSm80ILi8ELi1ELb0EN4cute5tupleIJNS5_1CILi128EEENS7_ILi64EEENS7_ILi192EEEEEELi192ENS_10bfloat16_tEfNS_4arch4Sm80ELb0ELb0ELb1ELb1ELb1ELb0ELb1ELb0EEENS1_21CollectiveEpilogueFwdINS6_IJS8_SA_S9_EEENS6_IJNS7_ILi1EEESI_SI_EEESC_SE_Li256ELb1ELb1ELb0ELb0EEENS1_19SingleTileSchedulerILb1ELb0ELb1ELi128EEEEEEEEEvNT_6ParamsE:
        .type           _ZN7cutlass13device_kernelIN5flash19enable_sm80_to_sm89INS1_16FlashAttnFwdSm80INS1_25CollectiveMainloopFwdSm80ILi8ELi1ELb0EN4cute5tupleIJNS5_1CILi128EEENS7_ILi64EEENS7_ILi192EEEEEELi192ENS_10bfloat16_tEfNS_4arch4Sm80ELb0ELb0ELb1ELb1ELb1ELb0ELb1ELb0EEENS1_21CollectiveEpilogueFwdINS6_IJS8_SA_S9_EEENS6_IJNS7_ILi1EEESI_SI_EEESC_SE_Li256ELb1ELb1ELb0ELb0EEENS1_19SingleTileSchedulerILb1ELb0ELb1ELi128EEEEEEEEEvNT_6ParamsE,@function
        .size           _ZN7cutlass13device_kernelIN5flash19enable_sm80_to_sm89INS1_16FlashAttnFwdSm80INS1_25CollectiveMainloopFwdSm80ILi8ELi1ELb0EN4cute5tupleIJNS5_1CILi128EEENS7_ILi64EEENS7_ILi192EEEEEELi192ENS_10bfloat16_tEfNS_4arch4Sm80ELb0ELb0ELb1ELb1ELb1ELb0ELb1ELb0EEENS1_21CollectiveEpilogueFwdINS6_IJS8_SA_S9_EEENS6_IJNS7_ILi1EEESI_SI_EEESC_SE_Li256ELb1ELb1ELb0ELb0EEENS1_19SingleTileSchedulerILb1ELb0ELb1ELi128EEEEEEEEEvNT_6ParamsE,(.L_x_19 - _ZN7cutlass13device_kernelIN5flash19enable_sm80_to_sm89INS1_16FlashAttnFwdSm80INS1_25CollectiveMainloopFwdSm80ILi8ELi1ELb0EN4cute5tupleIJNS5_1CILi128EEENS7_ILi64EEENS7_ILi192EEEEEELi192ENS_10bfloat16_tEfNS_4arch4Sm80ELb0ELb0ELb1ELb1ELb1ELb0ELb1ELb0EEENS1_21CollectiveEpilogueFwdINS6_IJS8_SA_S9_EEENS6_IJNS7_ILi1EEESI_SI_EEESC_SE_Li256ELb1ELb1ELb0ELb0EEENS1_19SingleTileSchedulerILb1ELb0ELb1ELi128EEEEEEEEEvNT_6ParamsE)
        .other          _ZN7cutlass13device_kernelIN5flash19enable_sm80_to_sm89INS1_16FlashAttnFwdSm80INS1_25CollectiveMainloopFwdSm80ILi8ELi1ELb0EN4cute5tupleIJNS5_1CILi128EEENS7_ILi64EEENS7_ILi192EEEEEELi192ENS_10bfloat16_tEfNS_4arch4Sm80ELb0ELb0ELb1ELb1ELb1ELb0ELb1ELb0EEENS1_21CollectiveEpilogueFwdINS6_IJS8_SA_S9_EEENS6_IJNS7_ILi1EEESI_SI_EEESC_SE_Li256ELb1ELb1ELb0ELb0EEENS1_19SingleTileSchedulerILb1ELb0ELb1ELi128EEEEEEEEEvNT_6ParamsE,@"STO_CUDA_ENTRY STV_DEFAULT"
_ZN7cutlass13device_kernelIN5flash19enable_sm80_to_sm89INS1_16FlashAttnFwdSm80INS1_25CollectiveMainloopFwdSm80ILi8ELi1ELb0EN4cute5tupleIJNS5_1CILi128EEENS7_ILi64EEENS7_ILi192EEEEEELi192ENS_10bfloat16_tEfNS_4arch4Sm80ELb0ELb0ELb1ELb1ELb1ELb0ELb1ELb0EEENS1_21CollectiveEpilogueFwdINS6_IJS8_SA_S9_EEENS6_IJNS7_ILi1EEESI_SI_EEESC_SE_Li256ELb1ELb1ELb0ELb0EEENS1_19SingleTileSchedulerILb1ELb0ELb1ELi128EEEEEEEEEvNT_6ParamsE:
[----:B------:R-:W-:Y:S01]  /*0000*/  LDC R1, c[0x0][0x37c] ;  /* 0x0000df00ff017b82 */ /* 0x000fe20000000800 */
[----:B------:R-:W-:Y:S05]  /*0010*/  EXIT ;  /* 0x000000000000794d */ /* 0x000fea0003800000 */
.L_x_1:
        /* <DEDUP_REMOVED lines=14> */
.L_x_19:


//--------------------- .text._ZN7cutlass13device_kernelIN5flash19enable_sm80_to_sm89INS1_16FlashAttnFwdSm80INS1_25CollectiveMainloopFwdSm80ILi8ELi1ELb0EN4cute5tupleIJNS5_1CILi128EEENS7_ILi64EEENS7_ILi192EEEEEELi192ENS_10bfloat16_tEfNS_4arch4Sm80ELb0ELb0ELb1ELb1ELb1ELb1ELb1ELb0EEENS1_21CollectiveEpilogueFwdINS6_IJS8_SA_S9_EEENS6_IJNS7_ILi1EEESI_SI_EEESC_SE_Li256ELb1ELb1ELb0ELb0EEENS1_19SingleTileSchedulerILb1ELb0ELb1ELi128EEEEEEEEEvNT_6ParamsE --------------------------
	.section	.text._ZN7cutlass13device_kernelIN5flash19enable_sm80_to_sm89INS1_16FlashAttnFwdSm80INS1_25CollectiveMainloopFwdSm80ILi8ELi1ELb0EN4cute5tupleIJNS5_1CILi128EEENS7_ILi64EEENS7_ILi192EEEEEELi192ENS_10bfloat16_tEfNS_4arch4Sm80ELb0ELb0ELb1ELb1ELb1ELb1ELb1ELb0EEENS1_21CollectiveEpilogueFwdINS6_IJS8_SA_S9_EEENS6_IJNS7_ILi1EEESI_SI_EEESC_SE_Li256ELb1ELb1ELb0ELb0EEENS1_19SingleTileSchedulerILb1ELb0ELb1ELi128EEEEEEEEEvNT_6ParamsE,"ax",@progbits
	.align	128
.text._ZN7cutlass13device_kernelIN5flash19enable_sm80_to_sm89INS1_16FlashAttnFwdSm80INS1_25CollectiveMainloopFwdSm80ILi8ELi1ELb0EN4cute5tupleIJNS5_1CILi128EEENS7_ILi64EEENS7_ILi192EEEEEELi192ENS_10bfloat16_tEfNS_4arch4Sm80ELb0ELb0ELb1ELb1ELb1ELb1ELb1ELb0EEENS1_21CollectiveEpilogueFwdINS6_IJS8_SA_S9_EEENS6_IJNS7_ILi1EEESI_SI_EEESC_SE_Li256ELb1ELb1ELb0ELb0EEENS1_19SingleTileSchedulerILb1ELb0ELb1ELi128EEEEEEEEEvNT_6ParamsE:
        .type           _ZN7cutlass13device_kernelIN5flash19enable_sm80_to_sm89INS1_16FlashAttnFwdSm80INS1_25CollectiveMainloopFwdSm80ILi8ELi1ELb0EN4cute5tupleIJNS5_1CILi128EEENS7_ILi64EEENS7_ILi192EEEEEELi192ENS_10bfloat16_tEfNS_4arch4Sm80ELb0ELb0ELb1ELb1ELb1ELb1ELb1ELb0EEENS1_21CollectiveEpilogueFwdINS6_IJS8_SA_S9_EEENS6_IJNS7_ILi1EEESI_SI_EEESC_SE_Li256ELb1ELb1ELb0ELb0EEENS1_19SingleTileSchedulerILb1ELb0ELb1ELi128EEEEEEEEEvNT_6ParamsE,@function
        .size           _ZN7cutlass13device_kernelIN5flash19enable_sm80_to_sm89INS1_16FlashAttnFwdSm80INS1_25CollectiveMainloopFwdSm80ILi8ELi1ELb0EN4cute5tupleIJNS5_1CILi128EEENS7_ILi64EEENS7_ILi192EEEEEELi192ENS_10bfloat16_tEfNS_4arch4Sm80ELb0ELb0ELb1ELb1ELb1ELb1ELb1ELb0EEENS1_21CollectiveEpilogueFwdINS6_IJS8_SA_S9_EEENS6_IJNS7_ILi1EEESI_SI_EEESC_SE_Li256ELb1ELb1ELb0ELb0EEENS1_19SingleTileSchedulerILb1ELb0ELb1ELi128EEEEEEEEEvNT_6ParamsE,(.L_x_20 - _ZN7cutlass13device_kernelIN5flash19enable_sm80_to_sm89INS1_16FlashAttnFwdSm80INS1_25CollectiveMainloopFwdSm80ILi8ELi1ELb0EN4cute5tupleIJNS5_1CILi128EEENS7_ILi64EEENS7_ILi192EEEEEELi192ENS_10bfloat16_tEfNS_4arch4Sm80ELb0ELb0ELb1ELb1ELb1ELb1ELb1ELb0EEENS1_21CollectiveEpilogueFwdINS6_IJS8_SA_S9_EEENS6_IJNS7_ILi1EEESI_SI_EEESC_SE_Li256ELb1ELb1ELb0ELb0EEENS1_19SingleTileSchedulerILb1ELb0ELb1ELi128EEEEEEEEEvNT_6ParamsE)
        .other          _ZN7cutlass13device_kernelIN5flash19enable_sm80_to_sm89INS1_16FlashAttnFwdSm80INS1_25CollectiveMainloopFwdSm80ILi8ELi1ELb0EN4cute5tupleIJNS5_1CILi128EEENS7_ILi64EEENS7_ILi192EEEEEELi192ENS_10bfloat16_tEfNS_4arch4Sm80ELb0ELb0ELb1ELb1ELb1ELb1ELb1ELb0EEENS1_21CollectiveEpilogueFwdINS6_IJS8_SA_S9_EEENS6_IJNS7_ILi1EEESI_SI_EEESC_SE_Li256ELb1ELb1ELb0ELb0EEENS1_19SingleTileSchedulerILb1ELb0ELb1ELi128EEEEEEEEEvNT_6ParamsE,@"STO_CUDA_ENTRY STV_DEFAULT"
_ZN7cutlass13device_kernelIN5flash19enable_sm80_to_sm89INS1_16FlashAttnFwdSm80INS1_25CollectiveMainloopFwdSm80ILi8ELi1ELb0EN4cute5tupleIJNS5_1CILi128EEENS7_ILi64EEENS7_ILi192EEEEEELi192ENS_10bfloat16_tEfNS_4arch4Sm80ELb0ELb0ELb1ELb1ELb1ELb1ELb1ELb0EEENS1_21CollectiveEpilogueFwdINS6_IJS8_SA_S9_EEENS6_IJNS7_ILi1EEESI_SI_EEESC_SE_Li256ELb1ELb1ELb0ELb0EEENS1_19SingleTileSchedulerILb1ELb0ELb1ELi128EEEEEEEEEvNT_6ParamsE:
[----:B------:R-:W-:Y:S01]  /*0000*/  LDC R1, c[0x0][0x37c] ;  /* 0x0000df00ff017b82 */ /* 0x000fe20000000800 */
[----:B------:R-:W-:Y:S05]  /*0010*/  EXIT ;  /* 0x000000000000794d */ /* 0x000fea0003800000 */
.L_x_2:
        /* <DEDUP_REMOVED lines=14> */
.L_x_20:


//--------------------- .text._ZN7cutlass13device_kernelIN5flash19enable_sm80_to_sm89INS1_16FlashAttnFwdSm80INS1_25CollectiveMainloopFwdSm80ILi8ELi1ELb0EN4cute5tupleIJNS5_1CILi128EEENS7_ILi64EEENS7_ILi192EEEEEELi192ENS_10bfloat16_tEfNS_4arch4Sm80ELb0ELb1ELb1ELb0ELb1ELb0ELb1ELb0EEENS1_21CollectiveEpilogueFwdINS6_IJS8_SA_S9_EEENS6_IJNS7_ILi1EEESI_SI_EEESC_SE_Li256ELb0ELb1ELb0ELb0EEENS1_19SingleTileSchedulerILb0ELb0ELb1ELi128EEEEEEEEEvNT_6ParamsE --------------------------
	.section	.text._ZN7cutlass13device_kernelIN5flash19enable_sm80_to_sm89INS1_16FlashAttnFwdSm80INS1_25CollectiveMainloopFwdSm80ILi8ELi1ELb0EN4cute5tupleIJNS5_1CILi128EEENS7_ILi64EEENS7_ILi192EEEEEELi192ENS_10bfloat16_tEfNS_4arch4Sm80ELb0ELb1ELb1ELb0ELb1ELb0ELb1ELb0EEENS1_21CollectiveEpilogueFwdINS6_IJS8_SA_S9_EEENS6_IJNS7_ILi1EEESI_SI_EEESC_SE_Li256ELb0ELb1ELb0ELb0EEENS1_19SingleTileSchedulerILb0ELb0ELb1ELi128EEEEEEEEEvNT_6ParamsE,"ax",@progbits
	.align	128
.text._ZN7cutlass13device_kernelIN5flash19enable_sm80_to_sm89INS1_16FlashAttnFwdSm80INS1_25CollectiveMainloopFwdSm80ILi8ELi1ELb0EN4cute5tupleIJNS5_1CILi128EEENS7_ILi64EEENS7_ILi192EEEEEELi192ENS_10bfloat16_tEfNS_4arch4Sm80ELb0ELb1ELb1ELb0ELb1ELb0ELb1ELb0EEENS1_21CollectiveEpilogueFwdINS6_IJS8_SA_S9_EEENS6_IJNS7_ILi1EEESI_SI_EEESC_SE_Li256ELb0ELb1ELb0ELb0EEENS1_19SingleTileSchedulerILb0ELb0ELb1ELi128EEEEEEEEEvNT_6ParamsE:
        .type           _ZN7cutlass13device_kernelIN5flash19enable_sm80_to_sm89INS1_16FlashAttnFwdSm80INS1_25CollectiveMainloopFwdSm80ILi8ELi1ELb0EN4cute5tupleIJNS5_1CILi128EEENS7_ILi64EEENS7_ILi192EEEEEELi192ENS_10bfloat16_tEfNS_4arch4Sm80ELb0ELb1ELb1ELb0ELb1ELb0ELb1ELb0EEENS1_21CollectiveEpilogueFwdINS6_IJS8_SA_S9_EEENS6_IJNS7_ILi1EEESI_SI_EEESC_SE_Li256ELb0ELb1ELb0ELb0EEENS1_19SingleTileSchedulerILb0ELb0ELb1ELi128EEEEEEEEEvNT_6ParamsE,@function
        .size           _ZN7cutlass13device_kernelIN5flash19enable_sm80_to_sm89INS1_16FlashAttnFwdSm80INS1_25CollectiveMainloopFwdSm80ILi8ELi1ELb0EN4cute5tupleIJNS5_1CILi128EEENS7_ILi64EEENS7_ILi192EEEEEELi192ENS_10bfloat16_tEfNS_4arch4Sm80ELb0ELb1ELb1ELb0ELb1ELb0ELb1ELb0EEENS1_21CollectiveEpilogueFwdINS6_IJS8_SA_S9_EEENS6_IJNS7_ILi1EEESI_SI_EEESC_SE_Li256ELb0ELb1ELb0ELb0EEENS1_19SingleTileSchedulerILb0ELb0ELb1ELi128EEEEEEEEEvNT_6ParamsE,(.L_x_21 - _ZN7cutlass13device_kernelIN5flash19enable_sm80_to_sm89INS1_16FlashAttnFwdSm80INS1_25CollectiveMainloopFwdSm80ILi8ELi1ELb0EN4cute5tupleIJNS5_1CILi128EEENS7_ILi64EEENS7_ILi192EEEEEELi192ENS_10bfloat16_tEfNS_4arch4Sm80ELb0ELb1ELb1ELb0ELb1ELb0ELb1ELb0EEENS1_21CollectiveEpilogueFwdINS6_IJS8_SA_S9_EEENS6_IJNS7_ILi1EEESI_SI_EEESC_SE_Li256ELb0ELb1ELb0ELb0EEENS1_19SingleTileSchedulerILb0ELb0ELb1ELi128EEEEEEEEEvNT_6ParamsE)
        .other          _ZN7cutlass13device_kernelIN5flash19enable_sm80_to_sm89INS1_16FlashAttnFwdSm80INS1_25CollectiveMainloopFwdSm80ILi8ELi1ELb0EN4cute5tupleIJNS5_1CILi128EEENS7_ILi64EEENS7_ILi192EEEEEELi192ENS_10bfloat16_tEfNS_4arch4Sm80ELb0ELb1ELb1ELb0ELb1ELb0ELb1ELb0EEENS1_21CollectiveEpilogueFwdINS6_IJS8_SA_S9_EEENS6_IJNS7_ILi1EEESI_SI_EEESC_SE_Li256ELb0ELb1ELb0ELb0EEENS1_19SingleTileSchedulerILb0ELb0ELb1ELi128EEEEEEEEEvNT_6ParamsE,@"STO_CUDA_ENTRY STV_DEFAULT"
_ZN7cutlass13device_kernelIN5flash19enable_sm80_to_sm89INS1_16FlashAttnFwdSm80INS1_25CollectiveMainloopFwdSm80ILi8ELi1ELb0EN4cute5tupleIJNS5_1CILi128EEENS7_ILi64EEENS7_ILi192EEEEEELi192ENS_10bfloat16_tEfNS_4arch4Sm80ELb0ELb1ELb1ELb0ELb1ELb0ELb1ELb0EEENS1_21CollectiveEpilogueFwdINS6_IJS8_SA_S9_EEENS6_IJNS7_ILi1EEESI_SI_EEESC_SE_Li256ELb0ELb1ELb0ELb0EEENS1_19SingleTileSchedulerILb0ELb0ELb1ELi128EEEEEEEEEvNT_6ParamsE:
[----:B------:R-:W-:Y:S01]  /*0000*/  LDC R1, c[0x0][0x37c] ;  /* 0x0000df00ff017b82 */ /* 0x000fe20000000800 */
[----:B------:R-:W-:Y:S05]  /*0010*/  EXIT ;  /* 0x000000000000794d */ /* 0x000fea0003800000 */
.L_x_3:
        /* <DEDUP_REMOVED lines=14> */
.L_x_21:


//--------------------- .text._ZN7cutlass13device_kernelIN5flash19enable_sm80_to_sm89INS1_16FlashAttnFwdSm80INS1_25CollectiveMainloopFwdSm80ILi8ELi1ELb0EN4cute5tupleIJNS5_1CILi128EEENS7_ILi64EEENS7_ILi192EEEEEELi192ENS_10bfloat16_tEfNS_4arch4Sm80ELb0ELb1ELb1ELb1ELb1ELb0ELb1ELb0EEENS1_21CollectiveEpilogueFwdINS6_IJS8_SA_S9_EEENS6_IJNS7_ILi1EEESI_SI_EEESC_SE_Li256ELb1ELb1ELb0ELb0EEENS1_19SingleTileSchedulerILb1ELb0ELb1ELi128EEEEEEEEEvNT_6ParamsE --------------------------
	.section	.text._ZN7cutlass13device_kernelIN5flash19enable_sm80_to_sm89INS1_16FlashAttnFwdSm80INS1_25CollectiveMainloopFwdSm80ILi8ELi1ELb0EN4cute5tupleIJNS5_1CILi128EEENS7_ILi64EEENS7_ILi192EEEEEELi192ENS_10bfloat16_tEfNS_4arch4Sm80ELb0ELb1ELb1ELb1ELb1ELb0ELb1ELb0EEENS1_21CollectiveEpilogueFwdINS6_IJS8_SA_S9_EEENS6_IJNS7_ILi1EEESI_SI_EEESC_SE_Li256ELb1ELb1ELb0ELb0EEENS1_19SingleTileSchedulerILb1ELb0ELb1ELi128EEEEEEEEEvNT_6ParamsE,"ax",@progbits
	.align	128
.text._ZN7cutlass13device_kernelIN5flash19enable_sm80_to_sm89INS1_16FlashAttnFwdSm80INS1_25CollectiveMainloopFwdSm80ILi8ELi1ELb0EN4cute5tupleIJNS5_1CILi128EEENS7_ILi64EEENS7_ILi192EEEEEELi192ENS_10bfloat16_tEfNS_4arch4Sm80ELb0ELb1ELb1ELb1ELb1ELb0ELb1ELb0EEENS1_21CollectiveEpilogueFwdINS6_IJS8_SA_S9_EEENS6_IJNS7_ILi1EEESI_SI_EEESC_SE_Li256ELb1ELb1ELb0ELb0EEENS1_19SingleTileSchedulerILb1ELb0ELb1ELi128EEEEEEEEEvNT_6ParamsE:
        .type           _ZN7cutlass13device_kernelIN5flash19enable_sm80_to_sm89INS1_16FlashAttnFwdSm80INS1_25CollectiveMainloopFwdSm80ILi8ELi1ELb0EN4cute5tupleIJNS5_1CILi128EEENS7_ILi64EEENS7_ILi192EEEEEELi192ENS_10bfloat16_tEfNS_4arch4Sm80ELb0ELb1ELb1ELb1ELb1ELb0ELb1ELb0EEENS1_21CollectiveEpilogueFwdINS6_IJS8_SA_S9_EEENS6_IJNS7_ILi1EEESI_SI_EEESC_SE_Li256ELb1ELb1ELb0ELb0EEENS1_19SingleTileSchedulerILb1ELb0ELb1ELi128EEEEEEEEEvNT_6ParamsE,@function
        .size           _ZN7cutlass13device_kernelIN5flash19enable_sm80_to_sm89INS1_16FlashAttnFwdSm80INS1_25CollectiveMainloopFwdSm80ILi8ELi1ELb0EN4cute5tupleIJNS5_1CILi128EEENS7_ILi64EEENS7_ILi192EEEEEELi192ENS_10bfloat16_tEfNS_4arch4Sm80ELb0ELb1ELb1ELb1ELb1ELb0ELb1ELb0EEENS1_21CollectiveEpilogueFwdINS6_IJS8_SA_S9_EEENS6_IJNS7_ILi1EEESI_SI_EEESC_SE_Li256ELb1ELb1ELb0ELb0EEENS1_19SingleTileSchedulerILb1ELb0ELb1ELi128EEEEEEEEEvNT_6ParamsE,(.L_x_22 - _ZN7cutlass13device_kernelIN5flash19enable_sm80_to_sm89INS1_16FlashAttnFwdSm80INS1_25CollectiveMainloopFwdSm80ILi8ELi1ELb0EN4cute5tupleIJNS5_1CILi128EEENS7_ILi64EEENS7_ILi192EEEEEELi192ENS_10bfloat16_tEfNS_4arch4Sm80ELb0ELb1ELb1ELb1ELb1ELb0ELb1ELb0EEENS1_21CollectiveEpilogueFwdINS6_IJS8_SA_S9_EEENS6_IJNS7_ILi1EEESI_SI_EEESC_SE_Li256ELb1ELb1ELb0ELb0EEENS1_19SingleTileSchedulerILb1ELb0ELb1ELi128EEEEEEEEEvNT_6ParamsE)
        .other          _ZN7cutlass13device_kernelIN5flash19enable_sm80_to_sm89INS1_16FlashAttnFwdSm80INS1_25CollectiveMainloopFwdSm80ILi8ELi1ELb0EN4cute5tupleIJNS5_1CILi128EEENS7_ILi64EEENS7_ILi192EEEEEELi192ENS_10bfloat16_tEfNS_4arch4Sm80ELb0ELb1ELb1ELb1ELb1ELb0ELb1ELb0EEENS1_21CollectiveEpilogueFwdINS6_IJS8_SA_S9_EEENS6_IJNS7_ILi1EEESI_SI_EEESC_SE_Li256ELb1ELb1ELb0ELb0EEENS1_19SingleTileSchedulerILb1ELb0ELb1ELi128EEEEEEEEEvNT_6ParamsE,@"STO_CUDA_ENTRY STV_DEFAULT"
_ZN7cutlass13device_kernelIN5flash19enable_sm80_to_sm89INS1_16FlashAttnFwdSm80INS1_25CollectiveMainloopFwdSm80ILi8ELi1ELb0EN4cute5tupleIJNS5_1CILi128EEENS7_ILi64EEENS7_ILi192EEEEEELi192ENS_10bfloat16_tEfNS_4arch4Sm80ELb0ELb1ELb1ELb1ELb1ELb0ELb1ELb0EEENS1_21CollectiveEpilogueFwdINS6_IJS8_SA_S9_EEENS6_IJNS7_ILi1EEESI_SI_EEESC_SE_Li256ELb1ELb1ELb0ELb0EEENS1_19SingleTileSchedulerILb1ELb0ELb1ELi128EEEEEEEEEvNT_6ParamsE:
[----:B------:R-:W-:Y:S01]  /*0000*/  LDC R1, c[0x0][0x37c] ;  /* 0x0000df00ff017b82 */ /* 0x000fe20000000800 */
[----:B------:R-:W-:Y:S05]  /*0010*/  EXIT ;  /* 0x000000000000794d */ /* 0x000fea0003800000 */
.L_x_4:
        /* <DEDUP_REMOVED lines=14> */
.L_x_22:


//--------------------- .text._ZN7cutlass13device_kernelIN5flash19enable_sm80_to_sm89INS1_16FlashAttnFwdSm80INS1_25CollectiveMainloopFwdSm80ILi8ELi1ELb0EN4cute5tupleIJNS5_1CILi128EEENS7_ILi64EEENS7_ILi192EEEEEELi192ENS_10bfloat16_tEfNS_4arch4Sm80ELb0ELb1ELb1ELb1ELb1ELb1ELb1ELb0EEENS1_21CollectiveEpilogueFwdINS6_IJS8_SA_S9_EEENS6_IJNS7_ILi1EEESI_SI_EEESC_SE_Li256ELb1ELb1ELb0ELb0EEENS1_19SingleTileSchedulerILb1ELb0ELb1ELi128EEEEEEEEEvNT_6ParamsE --------------------------
	.section	.text._ZN7cutlass13device_kernelIN5flash19enable_sm80_to_sm89INS1_16FlashAttnFwdSm80INS1_25CollectiveMainloopFwdSm80ILi8ELi1ELb0EN4cute5tupleIJNS5_1CILi128EEENS7_ILi64EEENS7_ILi192EEEEEELi192ENS_10bfloat16_tEfNS_4arch4Sm80ELb0ELb1ELb1ELb1ELb1ELb1ELb1ELb0EEENS1_21CollectiveEpilogueFwdINS6_IJS8_SA_S9_EEENS6_IJNS7_ILi1EEESI_SI_EEESC_SE_Li256ELb1ELb1ELb0ELb0EEENS1_19SingleTileSchedulerILb1ELb0ELb1ELi128EEEEEEEEEvNT_6ParamsE,"ax",@progbits
	.align	128
.text._ZN7cutlass13device_kernelIN5flash19enable_sm80_to_sm89INS1_16FlashAttnFwdSm80INS1_25CollectiveMainloopFwdSm80ILi8ELi1ELb0EN4cute5tupleIJNS5_1CILi128EEENS7_ILi64EEENS7_ILi192EEEEEELi192ENS_10bfloat16_tEfNS_4arch4Sm80ELb0ELb1ELb1ELb1ELb1ELb1ELb1ELb0EEENS1_21CollectiveEpilogueFwdINS6_IJS8_SA_S9_EEENS6_IJNS7_ILi1EEESI_SI_EEESC_SE_Li256ELb1ELb1ELb0ELb0EEENS1_19SingleTileSchedulerILb1ELb0ELb1ELi128EEEEEEEEEvNT_6ParamsE:
        .type           _ZN7cutlass13device_kernelIN5flash19enable_sm80_to_sm89INS1_16FlashAttnFwdSm80INS1_25CollectiveMainloopFwdSm80ILi8ELi1ELb0EN4cute5tupleIJNS5_1CILi128EEENS7_ILi64EEENS7_ILi192EEEEEELi192ENS_10bfloat16_tEfNS_4arch4Sm80ELb0ELb1ELb1ELb1ELb1ELb1ELb1ELb0EEENS1_21CollectiveEpilogueFwdINS6_IJS8_SA_S9_EEENS6_IJNS7_ILi1EEESI_SI_EEESC_SE_Li256ELb1ELb1ELb0ELb0EEENS1_19SingleTileSchedulerILb1ELb0ELb1ELi128EEEEEEEEEvNT_6ParamsE,@function
        .size           _ZN7cutlass13device_kernelIN5flash19enable_sm80_to_sm89INS1_16FlashAttnFwdSm80INS1_25CollectiveMainloopFwdSm80ILi8ELi1ELb0EN4cute5tupleIJNS5_1CILi128EEENS7_ILi64EEENS7_ILi192EEEEEELi192ENS_10bfloat16_tEfNS_4arch4Sm80ELb0ELb1ELb1ELb1ELb1ELb1ELb1ELb0EEENS1_21CollectiveEpilogueFwdINS6_IJS8_SA_S9_EEENS6_IJNS7_ILi1EEESI_SI_EEESC_SE_Li256ELb1ELb1ELb0ELb0EEENS1_19SingleTileSchedulerILb1ELb0ELb1ELi128EEEEEEEEEvNT_6ParamsE,(.L_x_23 - _ZN7cutlass13device_kernelIN5flash19enable_sm80_to_sm89INS1_16FlashAttnFwdSm80INS1_25CollectiveMainloopFwdSm80ILi8ELi1ELb0EN4cute5tupleIJNS5_1CILi128EEENS7_ILi64EEENS7_ILi192EEEEEELi192ENS_10bfloat16_tEfNS_4arch4Sm80ELb0ELb1ELb1ELb1ELb1ELb1ELb1ELb0EEENS1_21CollectiveEpilogueFwdINS6_IJS8_SA_S9_EEENS6_IJNS7_ILi1EEESI_SI_EEESC_SE_Li256ELb1ELb1ELb0ELb0EEENS1_19SingleTileSchedulerILb1ELb0ELb1ELi128EEEEEEEEEvNT_6ParamsE)
        .other          _ZN7cutlass13device_kernelIN5flash19enable_sm80_to_sm89INS1_16FlashAttnFwdSm80INS1_25CollectiveMainloopFwdSm80ILi8ELi1ELb0EN4cute5tupleIJNS5_1CILi128EEENS7_ILi64EEENS7_ILi192EEEEEELi192ENS_10bfloat16_tEfNS_4arch4Sm80ELb0ELb1ELb1ELb1ELb1ELb1ELb1ELb0EEENS1_21CollectiveEpilogueFwdINS6_IJS8_SA_S9_EEENS6_IJNS7_ILi1EEESI_SI_EEESC_SE_Li256ELb1ELb1ELb0ELb0EEENS1_19SingleTileSchedulerILb1ELb0ELb1ELi128EEEEEEEEEvNT_6ParamsE,@"STO_CUDA_ENTRY STV_DEFAULT"
_ZN7cutlass13device_kernelIN5flash19enable_sm80_to_sm89INS1_16FlashAttnFwdSm80INS1_25CollectiveMainloopFwdSm80ILi8ELi1ELb0EN4cute5tupleIJNS5_1CILi128EEENS7_ILi64EEENS7_ILi192EEEEEELi192ENS_10bfloat16_tEfNS_4arch4Sm80ELb0ELb1ELb1ELb1ELb1ELb1ELb1ELb0EEENS1_21CollectiveEpilogueFwdINS6_IJS8_SA_S9_EEENS6_IJNS7_ILi1EEESI_SI_EEESC_SE_Li256ELb1ELb1ELb0ELb0EEENS1_19SingleTileSchedulerILb1ELb0ELb1ELi128EEEEEEEEEvNT_6ParamsE:
[----:B------:R-:W-:Y:S01]  /*0000*/  LDC R1, c[0x0][0x37c] ;  /* 0x0000df00ff017b82 */ /* 0x000fe20000000800 */
[----:B------:R-:W-:Y:S05]  /*0010*/  EXIT ;  /* 0x000000000000794d */ /* 0x000fea0003800000 */
.L_x_5:
        /* <DEDUP_REMOVED lines=14> */
.L_x_23:


//--------------------- .text._ZN7cutlass13device_kernelIN5flash19enable_sm80_to_sm89INS1_16FlashAttnFwdSm80INS1_25CollectiveMainloopFwdSm80ILi8ELi1ELb0EN4cute5tupleIJNS5_1CILi128EEENS7_ILi64EEENS7_ILi192EEEEEELi192ENS_10bfloat16_tEfNS_4arch4Sm80ELb1ELb0ELb1ELb0ELb1ELb0ELb1ELb0EEENS1_21CollectiveEpilogueFwdINS6_IJS8_SA_S9_EEENS6_IJNS7_ILi1EEESI_SI_EEESC_SE_Li256ELb0ELb1ELb0ELb0EEENS1_30DynamicPersistentTileSchedulerILi256ELi256ELb0ELb1ELb0EEEEEEEEEvNT_6ParamsE --------------------------
	.section	.text._ZN7cutlass13device_kernelIN5flash19enable_sm80_to_sm89INS1_16FlashAttnFwdSm80INS1_25CollectiveMainloopFwdSm80ILi8ELi1ELb0EN4cute5tupleIJNS5_1CILi128EEENS7_ILi64EEENS7_ILi192EEEEEELi192ENS_10bfloat16_tEfNS_4arch4Sm80ELb1ELb0ELb1ELb0ELb1ELb0ELb1ELb0EEENS1_21CollectiveEpilogueFwdINS6_IJS8_SA_S9_EEENS6_IJNS7_ILi1EEESI_SI_EEESC_SE_Li256ELb0ELb1ELb0ELb0EEENS1_30DynamicPersistentTileSchedulerILi256ELi256ELb0ELb1ELb0EEEEEEEEEvNT_6ParamsE,"ax",@progbits
	.align	128
.text._ZN7cutlass13device_kernelIN5flash19enable_sm80_to_sm89INS1_16FlashAttnFwdSm80INS1_25CollectiveMainloopFwdSm80ILi8ELi1ELb0EN4cute5tupleIJNS5_1CILi128EEENS7_ILi64EEENS7_ILi192EEEEEELi192ENS_10bfloat16_tEfNS_4arch4Sm80ELb1ELb0ELb1ELb0ELb1ELb0ELb1ELb0EEENS1_21CollectiveEpilogueFwdINS6_IJS8_SA_S9_EEENS6_IJNS7_ILi1EEESI_SI_EEESC_SE_Li256ELb0ELb1ELb0ELb0EEENS1_30DynamicPersistentTileSchedulerILi256ELi256ELb0ELb1ELb0EEEEEEEEEvNT_6ParamsE:
        .type           _ZN7cutlass13device_kernelIN5flash19enable_sm80_to_sm89INS1_16FlashAttnFwdSm80INS1_25CollectiveMainloopFwdSm80ILi8ELi1ELb0EN4cute5tupleIJNS5_1CILi128EEENS7_ILi64EEENS7_ILi192EEEEEELi192ENS_10bfloat16_tEfNS_4arch4Sm80ELb1ELb0ELb1ELb0ELb1ELb0ELb1ELb0EEENS1_21CollectiveEpilogueFwdINS6_IJS8_SA_S9_EEENS6_IJNS7_ILi1EEESI_SI_EEESC_SE_Li256ELb0ELb1ELb0ELb0EEENS1_30DynamicPersistentTileSchedulerILi256ELi256ELb0ELb1ELb0EEEEEEEEEvNT_6ParamsE,@function
        .size           _ZN7cutlass13device_kernelIN5flash19enable_sm80_to_sm89INS1_16FlashAttnFwdSm80INS1_25CollectiveMainloopFwdSm80ILi8ELi1ELb0EN4cute5tupleIJNS5_1CILi128EEENS7_ILi64EEENS7_ILi192EEEEEELi192ENS_10bfloat16_tEfNS_4arch4Sm80ELb1ELb0ELb1ELb0ELb1ELb0ELb1ELb0EEENS1_21CollectiveEpilogueFwdINS6_IJS8_SA_S9_EEENS6_IJNS7_ILi1EEESI_SI_EEESC_SE_Li256ELb0ELb1ELb0ELb0EEENS1_30DynamicPersistentTileSchedulerILi256ELi256ELb0ELb1ELb0EEEEEEEEEvNT_6ParamsE,(.L_x_24 - _ZN7cutlass13device_kernelIN5flash19enable_sm80_to_sm89INS1_16FlashAttnFwdSm80INS1_25CollectiveMainloopFwdSm80ILi8ELi1ELb0EN4cute5tupleIJNS5_1CILi128EEENS7_ILi64EEENS7_ILi192EEEEEELi192ENS_10bfloat16_tEfNS_4arch4Sm80ELb1ELb0ELb1ELb0ELb1ELb0ELb1ELb0EEENS1_21CollectiveEpilogueFwdINS6_IJS8_SA_S9_EEENS6_IJNS7_ILi1EEESI_SI_EEESC_SE_Li256ELb0ELb1ELb0ELb0EEENS1_30DynamicPersistentTileSchedulerILi256ELi256ELb0ELb1ELb0EEEEEEEEEvNT_6ParamsE)
        .other          _ZN7cutlass13device_kernelIN5flash19enable_sm80_to_sm89INS1_16FlashAttnFwdSm80INS1_25CollectiveMainloopFwdSm80ILi8ELi1ELb0EN4cute5tupleIJNS5_1CILi128EEENS7_ILi64EEENS7_ILi192EEEEEELi192ENS_10bfloat16_tEfNS_4arch4Sm80ELb1ELb0ELb1ELb0ELb1ELb0ELb1ELb0EEENS1_21CollectiveEpilogueFwdINS6_IJS8_SA_S9_EEENS6_IJNS7_ILi1EEESI_SI_EEESC_SE_Li256ELb0ELb1ELb0ELb0EEENS1_30DynamicPersistentTileSchedulerILi256ELi256ELb0ELb1ELb0EEEEEEEEEvNT_6ParamsE,@"STO_CUDA_ENTRY STV_DEFAULT"
_ZN7cutlass13device_kernelIN5flash19enable_sm80_to_sm89INS1_16FlashAttnFwdSm80INS1_25CollectiveMainloopFwdSm80ILi8ELi1ELb0EN4cute5tupleIJNS5_1CILi128EEENS7_ILi64EEENS7_ILi192EEEEEELi192ENS_10bfloat16_tEfNS_4arch4Sm80ELb1ELb0ELb1ELb0ELb1ELb0ELb1ELb0EEENS1_21CollectiveEpilogueFwdINS6_IJS8_SA_S9_EEENS6_IJNS7_ILi1EEESI_SI_EEESC_SE_Li256ELb0ELb1ELb0ELb0EEENS1_30DynamicPersistentTileSchedulerILi256ELi256ELb0ELb1ELb0EEEEEEEEEvNT_6ParamsE:
[----:B------:R-:W-:Y:S01]  /*0000*/  LDC R1, c[0x0][0x37c] ;  /* 0x0000df00ff017b82 */ /* 0x000fe20000000800 */
[----:B------:R-:W-:Y:S05]  /*0010*/  EXIT ;  /* 0x000000000000794d */ /* 0x000fea0003800000 */
.L_x_6:
        /* <DEDUP_REMOVED lines=14> */
.L_x_24:


//--------------------- .text._ZN7cutlass13device_kernelIN5flash19enable_sm80_to_sm89INS1_16FlashAttnFwdSm80INS1_25CollectiveMainloopFwdSm80ILi8ELi1ELb0EN4cute5tupleIJNS5_1CILi128EEENS7_ILi64EEENS7_ILi192EEEEEELi192ENS_10bfloat16_tEfNS_4arch4Sm80ELb1ELb0ELb1ELb1ELb1ELb0ELb1ELb0EEENS1_21CollectiveEpilogueFwdINS6_IJS8_SA_S9_EEENS6_IJNS7_ILi1EEESI_SI_EEESC_SE_Li256ELb1ELb1ELb0ELb0EEENS1_19SingleTileSchedulerILb1ELb0ELb1ELi128EEEEEEEEEvNT_6ParamsE --------------------------
	.section	.text._ZN7cutlass13device_kernelIN5flash19enable_sm80_to_sm89INS1_16FlashAttnFwdSm80INS1_25CollectiveMainloopFwdSm80ILi8ELi1ELb0EN4cute5tupleIJNS5_1CILi128EEENS7_ILi64EEENS7_ILi192EEEEEELi192ENS_10bfloat16_tEfNS_4arch4Sm80ELb1ELb0ELb1ELb1ELb1ELb0ELb1ELb0EEENS1_21CollectiveEpilogueFwdINS6_IJS8_SA_S9_EEENS6_IJNS7_ILi1EEESI_SI_EEESC_SE_Li256ELb1ELb1ELb0ELb0EEENS1_19SingleTileSchedulerILb1ELb0ELb1ELi128EEEEEEEEEvNT_6ParamsE,"ax",@progbits
	.align	128
.text._ZN7cutlass13device_kernelIN5flash19enable_sm80_to_sm89INS1_16FlashAttnFwdSm80INS1_25CollectiveMainloopFwdSm80ILi8ELi1ELb0EN4cute5tupleIJNS5_1CILi128EEENS7_ILi64EEENS7_ILi192EEEEEELi192ENS_10bfloat16_tEfNS_4arch4Sm80ELb1ELb0ELb1ELb1ELb1ELb0ELb1ELb0EEENS1_21CollectiveEpilogueFwdINS6_IJS8_SA_S9_EEENS6_IJNS7_ILi1EEESI_SI_EEESC_SE_Li256ELb1ELb1ELb0ELb0EEENS1_19SingleTileSchedulerILb1ELb0ELb1ELi128EEEEEEEEEvNT_6ParamsE:
        .type           _ZN7cutlass13device_kernelIN5flash19enable_sm80_to_sm89INS1_16FlashAttnFwdSm80INS1_25CollectiveMainloopFwdSm80ILi8ELi1ELb0EN4cute5tupleIJNS5_1CILi128EEENS7_ILi64EEENS7_ILi192EEEEEELi192ENS_10bfloat16_tEfNS_4arch4Sm80ELb1ELb0ELb1ELb1ELb1ELb0ELb1ELb0EEENS1_21CollectiveEpilogueFwdINS6_IJS8_SA_S9_EEENS6_IJNS7_ILi1EEESI_SI_EEESC_SE_Li256ELb1ELb1ELb0ELb0EEENS1_19SingleTileSchedulerILb1ELb0ELb1ELi128EEEEEEEEEvNT_6ParamsE,@function
        .size           _ZN7cutlass13device_kernelIN5flash19enable_sm80_to_sm89INS1_16FlashAttnFwdSm80INS1_25CollectiveMainloopFwdSm80ILi8ELi1ELb0EN4cute5tupleIJNS5_1CILi128EEENS7_ILi64EEENS7_ILi192EEEEEELi192ENS_10bfloat16_tEfNS_4arch4Sm80ELb1ELb0ELb1ELb1ELb1ELb0ELb1ELb0EEENS1_21CollectiveEpilogueFwdINS6_IJS8_SA_S9_EEENS6_IJNS7_ILi1EEESI_SI_EEESC_SE_Li256ELb1ELb1ELb0ELb0EEENS1_19SingleTileSchedulerILb1ELb0ELb1ELi128EEEEEEEEEvNT_6ParamsE,(.L_x_25 - _ZN7cutlass13device_kernelIN5flash19enable_sm80_to_sm89INS1_16FlashAttnFwdSm80INS1_25CollectiveMainloopFwdSm80ILi8ELi1ELb0EN4cute5tupleIJNS5_1CILi128EEENS7_ILi64EEENS7_ILi192EEEEEELi192ENS_10bfloat16_tEfNS_4arch4Sm80ELb1ELb0ELb1ELb1ELb1ELb0ELb1ELb0EEENS1_21CollectiveEpilogueFwdINS6_IJS8_SA_S9_EEENS6_IJNS7_ILi1EEESI_SI_EEESC_SE_Li256ELb1ELb1ELb0ELb0EEENS1_19SingleTileSchedulerILb1ELb0ELb1ELi128EEEEEEEEEvNT_6ParamsE)
        .other          _ZN7cutlass13device_kernelIN5flash19enable_sm80_to_sm89INS1_16FlashAttnFwdSm80INS1_25CollectiveMainloopFwdSm80ILi8ELi1ELb0EN4cute5tupleIJNS5_1CILi128EEENS7_ILi64EEENS7_ILi192EEEEEELi192ENS_10bfloat16_tEfNS_4arch4Sm80ELb1ELb0ELb1ELb1ELb1ELb0ELb1ELb0EEENS1_21CollectiveEpilogueFwdINS6_IJS8_SA_S9_EEENS6_IJNS7_ILi1EEESI_SI_EEESC_SE_Li256ELb1ELb1ELb0ELb0EEENS1_19SingleTileSchedulerILb1ELb0ELb1ELi128EEEEEEEEEvNT_6ParamsE,@"STO_CUDA_ENTRY STV_DEFAULT"
_ZN7cutlass13device_kernelIN5flash19enable_sm80_to_sm89INS1_16FlashAttnFwdSm80INS1_25CollectiveMainloopFwdSm80ILi8ELi1ELb0EN4cute5tupleIJNS5_1CILi128EEENS7_ILi64EEENS7_ILi192EEEEEELi192ENS_10bfloat16_tEfNS_4arch4Sm80ELb1ELb0ELb1ELb1ELb1ELb0ELb1ELb0EEENS1_21CollectiveEpilogueFwdINS6_IJS8_SA_S9_EEENS6_IJNS7_ILi1EEESI_SI_EEESC_SE_Li256ELb1ELb1ELb0ELb0EEENS1_19SingleTileSchedulerILb1ELb0ELb1ELi128EEEEEEEEEvNT_6ParamsE:
[----:B------:R-:W-:Y:S01]  /*0000*/  LDC R1, c[0x0][0x37c] ;  /* 0x0000df00ff017b82 */ /* 0x000fe20000000800 */
[----:B------:R-:W-:Y:S05]  /*0010*/  EXIT ;  /* 0x000000000000794d */ /* 0x000fea0003800000 */
.L_x_7:
        /* <DEDUP_REMOVED lines=14> */
.L_x_25:


//--------------------- .text._ZN7cutlass13device_kernelIN5flash19enable_sm80_to_sm89INS1_16FlashAttnFwdSm80INS1_25CollectiveMainloopFwdSm80ILi8ELi1ELb0EN4cute5tupleIJNS5_1CILi128EEENS7_ILi64EEENS7_ILi192EEEEEELi192ENS_10bfloat16_tEfNS_4arch4Sm80ELb1ELb0ELb1ELb1ELb1ELb1ELb1ELb0EEENS1_21CollectiveEpilogueFwdINS6_IJS8_SA_S9_EEENS6_IJNS7_ILi1EEESI_SI_EEESC_SE_Li256ELb1ELb1ELb0ELb0EEENS1_19SingleTileSchedulerILb1ELb0ELb1ELi128EEEEEEEEEvNT_6ParamsE --------------------------
	.section	.text._ZN7cutlass13device_kernelIN5flash19enable_sm80_to_sm89INS1_16FlashAttnFwdSm80INS1_25CollectiveMainloopFwdSm80ILi8ELi1ELb0EN4cute5tupleIJNS5_1CILi128EEENS7_ILi64EEENS7_ILi192EEEEEELi192ENS_10bfloat16_tEfNS_4arch4Sm80ELb1ELb0ELb1ELb1ELb1ELb1ELb1ELb0EEENS1_21CollectiveEpilogueFwdINS6_IJS8_SA_S9_EEENS6_IJNS7_ILi1EEESI_SI_EEESC_SE_Li256ELb1ELb1ELb0ELb0EEENS1_19SingleTileSchedulerILb1ELb0ELb1ELi128EEEEEEEEEvNT_6ParamsE,"ax",@progbits
	.align	128
.text._ZN7cutlass13device_kernelIN5flash19enable_sm80_to_sm89INS1_16FlashAttnFwdSm80INS1_25CollectiveMainloopFwdSm80ILi8ELi1ELb0EN4cute5tupleIJNS5_1CILi128EEENS7_ILi64EEENS7_ILi192EEEEEELi192ENS_10bfloat16_tEfNS_4arch4Sm80ELb1ELb0ELb1ELb1ELb1ELb1ELb1ELb0EEENS1_21CollectiveEpilogueFwdINS6_IJS8_SA_S9_EEENS6_IJNS7_ILi1EEESI_SI_EEESC_SE_Li256ELb1ELb1ELb0ELb0EEENS1_19SingleTileSchedulerILb1ELb0ELb1ELi128EEEEEEEEEvNT_6ParamsE:
        .type           _ZN7cutlass13device_kernelIN5flash19enable_sm80_to_sm89INS1_16FlashAttnFwdSm80INS1_25CollectiveMainloopFwdSm80ILi8ELi1ELb0EN4cute5tupleIJNS5_1CILi128EEENS7_ILi64EEENS7_ILi192EEEEEELi192ENS_10bfloat16_tEfNS_4arch4Sm80ELb1ELb0ELb1ELb1ELb1ELb1ELb1ELb0EEENS1_21CollectiveEpilogueFwdINS6_IJS8_SA_S9_EEENS6_IJNS7_ILi1EEESI_SI_EEESC_SE_Li256ELb1ELb1ELb0ELb0EEENS1_19SingleTileSchedulerILb1ELb0ELb1ELi128EEEEEEEEEvNT_6ParamsE,@function
        .size           _ZN7cutlass13device_kernelIN5flash19enable_sm80_to_sm89INS1_16FlashAttnFwdSm80INS1_25CollectiveMainloopFwdSm80ILi8ELi1ELb0EN4cute5tupleIJNS5_1CILi128EEENS7_ILi64EEENS7_ILi192EEEEEELi192ENS_10bfloat16_tEfNS_4arch4Sm80ELb1ELb0ELb1ELb1ELb1ELb1ELb1ELb0EEENS1_21CollectiveEpilogueFwdINS6_IJS8_SA_S9_EEENS6_IJNS7_ILi1EEESI_SI_EEESC_SE_Li256ELb1ELb1ELb0ELb0EEENS1_19SingleTileSchedulerILb1ELb0ELb1ELi128EEEEEEEEEvNT_6ParamsE,(.L_x_26 - _ZN7cutlass13device_kernelIN5flash19enable_sm80_to_sm89INS1_16FlashAttnFwdSm80INS1_25CollectiveMainloopFwdSm80ILi8ELi1ELb0EN4cute5tupleIJNS5_1CILi128EEENS7_ILi64EEENS7_ILi192EEEEEELi192ENS_10bfloat16_tEfNS_4arch4Sm80ELb1ELb0ELb1ELb1ELb1ELb1ELb1ELb0EEENS1_21CollectiveEpilogueFwdINS6_IJS8_SA_S9_EEENS6_IJNS7_ILi1EEESI_SI_EEESC_SE_Li256ELb1ELb1ELb0ELb0EEENS1_19SingleTileSchedulerILb1ELb0ELb1ELi128EEEEEEEEEvNT_6ParamsE)
        .other          _ZN7cutlass13device_kernelIN5flash19enable_sm80_to_sm89INS1_16FlashAttnFwdSm80INS1_25CollectiveMainloopFwdSm80ILi8ELi1ELb0EN4cute5tupleIJNS5_1CILi128EEENS7_ILi64EEENS7_ILi192EEEEEELi192ENS_10bfloat16_tEfNS_4arch4Sm80ELb1ELb0ELb1ELb1ELb1ELb1ELb1ELb0EEENS1_21CollectiveEpilogueFwdINS6_IJS8_SA_S9_EEENS6_IJNS7_ILi1EEESI_SI_EEESC_SE_Li256ELb1ELb1ELb0ELb0EEENS1_19SingleTileSchedulerILb1ELb0ELb1ELi128EEEEEEEEEvNT_6ParamsE,@"STO_CUDA_ENTRY STV_DEFAULT"
_ZN7cutlass13device_kernelIN5flash19enable_sm80_to_sm89INS1_16FlashAttnFwdSm80INS1_25CollectiveMainloopFwdSm80ILi8ELi1ELb0EN4cute5tupleIJNS5_1CILi128EEENS7_ILi64EEENS7_ILi192EEEEEELi192ENS_10bfloat16_tEfNS_4arch4Sm80ELb1ELb0ELb1ELb1ELb1ELb1ELb1ELb0EEENS1_21CollectiveEpilogueFwdINS6_IJS8_SA_S9_EEENS6_IJNS7_ILi1EEESI_SI_EEESC_SE_Li256ELb1ELb1ELb0ELb0EEENS1_19SingleTileSchedulerILb1ELb0ELb1ELi128EEEEEEEEEvNT_6ParamsE:
[----:B------:R-:W-:Y:S01]  /*0000*/  LDC R1, c[0x0][0x37c] ;  /* 0x0000df00ff017b82 */ /* 0x000fe20000000800 */
[----:B------:R-:W-:Y:S05]  /*0010*/  EXIT ;  /* 0x000000000000794d */ /* 0x000fea0003800000 */
.L_x_8:
        /* <DEDUP_REMOVED lines=14> */
.L_x_26:


//--------------------- .text._ZN7cutlass13device_kernelIN5flash19enable_sm80_to_sm89INS1_16FlashAttnFwdSm80INS1_25CollectiveMainloopFwdSm80ILi8ELi2ELb0EN4cute5tupleIJNS5_1CILi128EEENS7_ILi64EEENS7_ILi192EEEEEELi192ENS_10bfloat16_tEfNS_4arch4Sm80ELb0ELb0ELb1ELb0ELb1ELb0ELb1ELb0EEENS1_21CollectiveEpilogueFwdINS6_IJS8_SA_S9_EEENS6_IJNS7_ILi1EEESI_SI_EEESC_SE_Li256ELb0ELb1ELb0ELb0EEENS1_19SingleTileSchedulerILb0ELb0ELb1ELi128EEEEEEEEEvNT_6ParamsE --------------------------
	.section	.text._ZN7cutlass13device_kernelIN5flash19enable_sm80_to_sm89INS1_16FlashAttnFwdSm80INS1_25CollectiveMainloopFwdSm80ILi8ELi2ELb0EN4cute5tupleIJNS5_1CILi128EEENS7_ILi64EEENS7_ILi192EEEEEELi192ENS_10bfloat16_tEfNS_4arch4Sm80ELb0ELb0ELb1ELb0ELb1ELb0ELb1ELb0EEENS1_21CollectiveEpilogueFwdINS6_IJS8_SA_S9_EEENS6_IJNS7_ILi1EEESI_SI_EEESC_SE_Li256ELb0ELb1ELb0ELb0EEENS1_19SingleTileSchedulerILb0ELb0ELb1ELi128EEEEEEEEEvNT_6ParamsE,"ax",@progbits
	.align	128
.text._ZN7cutlass13device_kernelIN5flash19enable_sm80_to_sm89INS1_16FlashAttnFwdSm80INS1_25CollectiveMainloopFwdSm80ILi8ELi2ELb0EN4cute5tupleIJNS5_1CILi128EEENS7_ILi64EEENS7_ILi192EEEEEELi192ENS_10bfloat16_tEfNS_4arch4Sm80ELb0ELb0ELb1ELb0ELb1ELb0ELb1ELb0EEENS1_21CollectiveEpilogueFwdINS6_IJS8_SA_S9_EEENS6_IJNS7_ILi1EEESI_SI_EEESC_SE_Li256ELb0ELb1ELb0ELb0EEENS1_19SingleTileSchedulerILb0ELb0ELb1ELi128EEEEEEEEEvNT_6ParamsE:
        .type           _ZN7cutlass13device_kernelIN5flash19enable_sm80_to_sm89INS1_16FlashAttnFwdSm80INS1_25CollectiveMainloopFwdSm80ILi8ELi2ELb0EN4cute5tupleIJNS5_1CILi128EEENS7_ILi64EEENS7_ILi192EEEEEELi192ENS_10bfloat16_tEfNS_4arch4Sm80ELb0ELb0ELb1ELb0ELb1ELb0ELb1ELb0EEENS1_21CollectiveEpilogueFwdINS6_IJS8_SA_S9_EEENS6_IJNS7_ILi1EEESI_SI_EEESC_SE_Li256ELb0ELb1ELb0ELb0EEENS1_19SingleTileSchedulerILb0ELb0ELb1ELi128EEEEEEEEEvNT_6ParamsE,@function
        .size           _ZN7cutlass13device_kernelIN5flash19enable_sm80_to_sm89INS1_16FlashAttnFwdSm80INS1_25CollectiveMainloopFwdSm80ILi8ELi2ELb0EN4cute5tupleIJNS5_1CILi128EEENS7_ILi64EEENS7_ILi192EEEEEELi192ENS_10bfloat16_tEfNS_4arch4Sm80ELb0ELb0ELb1ELb0ELb1ELb0ELb1ELb0EEENS1_21CollectiveEpilogueFwdINS6_IJS8_SA_S9_EEENS6_IJNS7_ILi1EEESI_SI_EEESC_SE_Li256ELb0ELb1ELb0ELb0EEENS1_19SingleTileSchedulerILb0ELb0ELb1ELi128EEEEEEEEEvNT_6ParamsE,(.L_x_27 - _ZN7cutlass13device_kernelIN5flash19enable_sm80_to_sm89INS1_16FlashAttnFwdSm80INS1_25CollectiveMainloopFwdSm80ILi8ELi2ELb0EN4cute5tupleIJNS5_1CILi128EEENS7_ILi64EEENS7_ILi192EEEEEELi192ENS_10bfloat16_tEfNS_4arch4Sm80ELb0ELb0ELb1ELb0ELb1ELb0ELb1ELb0EEENS1_21CollectiveEpilogueFwdINS6_IJS8_SA_S9_EEENS6_IJNS7_ILi1EEESI_SI_EEESC_SE_Li256ELb0ELb1ELb0ELb0EEENS1_19SingleTileSchedulerILb0ELb0ELb1ELi128EEEEEEEEEvNT_6ParamsE)
        .other          _ZN7cutlass13device_kernelIN5flash19enable_sm80_to_sm89INS1_16FlashAttnFwdSm80INS1_25CollectiveMainloopFwdSm80ILi8ELi2ELb0EN4cute5tupleIJNS5_1CILi128EEENS7_ILi64EEENS7_ILi192EEEEEELi192ENS_10bfloat16_tEfNS_4arch4Sm80ELb0ELb0ELb1ELb0ELb1ELb0ELb1ELb0EEENS1_21CollectiveEpilogueFwdINS6_IJS8_SA_S9_EEENS6_IJNS7_ILi1EEESI_SI_EEESC_SE_Li256ELb0ELb1ELb0ELb0EEENS1_19SingleTileSchedulerILb0ELb0ELb1ELi128EEEEEEEEEvNT_6ParamsE,@"STO_CUDA_ENTRY STV_DEFAULT"
_ZN7cutlass13device_kernelIN5flash19enable_sm80_to_sm89INS1_16FlashAttnFwdSm80INS1_25CollectiveMainloopFwdSm80ILi8ELi2ELb0EN4cute5tupleIJNS5_1CILi128EEENS7_ILi64EEENS7_ILi192EEEEEELi192ENS_10bfloat16_tEfNS_4arch4Sm80ELb0ELb0ELb1ELb0ELb1ELb0ELb1ELb0EEENS1_21CollectiveEpilogueFwdINS6_IJS8_SA_S9_EEENS6_IJNS7_ILi1EEESI_SI_EEESC_SE_Li256ELb0ELb1ELb0ELb0EEENS1_19SingleTileSchedulerILb0ELb0ELb1ELi128EEEEEEEEEvNT_6ParamsE:
[----:B------:R-:W-:Y:S01]  /*0000*/  LDC R1, c[0x0][0x37c] ;  /* 0x0000df00ff017b82 */ /* 0x000fe20000000800 */
[----:B------:R-:W-:Y:S05]  /*0010*/  EXIT ;  /* 0x000000000000794d */ /* 0x000fea0003800000 */
.L_x_9:
        /* <DEDUP_REMOVED lines=14> */
.L_x_27:


//--------------------- .text._ZN7cutlass13device_kernelIN5flash19enable_sm80_to_sm89INS1_16FlashAttnFwdSm80INS1_25CollectiveMainloopFwdSm80ILi8ELi2ELb0EN4cute5tupleIJNS5_1CILi128EEENS7_ILi64EEENS7_ILi192EEEEEELi192ENS_10bfloat16_tEfNS_4arch4Sm80ELb0ELb0ELb1ELb1ELb1ELb0ELb1ELb0EEENS1_21CollectiveEpilogueFwdINS6_IJS8_SA_S9_EEENS6_IJNS7_ILi1EEESI_SI_EEESC_SE_Li256ELb1ELb1ELb0ELb0EEENS1_19SingleTileSchedulerILb1ELb0ELb1ELi128EEEEEEEEEvNT_6ParamsE --------------------------
	.section	.text._ZN7cutlass13device_kernelIN5flash19enable_sm80_to_sm89INS1_16FlashAttnFwdSm80INS1_25CollectiveMainloopFwdSm80ILi8ELi2ELb0EN4cute5tupleIJNS5_1CILi128EEENS7_ILi64EEENS7_ILi192EEEEEELi192ENS_10bfloat16_tEfNS_4arch4Sm80ELb0ELb0ELb1ELb1ELb1ELb0ELb1ELb0EEENS1_21CollectiveEpilogueFwdINS6_IJS8_SA_S9_EEENS6_IJNS7_ILi1EEESI_SI_EEESC_SE_Li256ELb1ELb1ELb0ELb0EEENS1_19SingleTileSchedulerILb1ELb0ELb1ELi128EEEEEEEEEvNT_6ParamsE,"ax",@progbits
	.align	128
.text._ZN7cutlass13device_kernelIN5flash19enable_sm80_to_sm89INS1_16FlashAttnFwdSm80INS1_25CollectiveMainloopFwdSm80ILi8ELi2ELb0EN4cute5tupleIJNS5_1CILi128EEENS7_ILi64EEENS7_ILi192EEEEEELi192ENS_10bfloat16_tEfNS_4arch4Sm80ELb0ELb0ELb1ELb1ELb1ELb0ELb1ELb0EEENS1_21CollectiveEpilogueFwdINS6_IJS8_SA_S9_EEENS6_IJNS7_ILi1EEESI_SI_EEESC_SE_Li256ELb1ELb1ELb0ELb0EEENS1_19SingleTileSchedulerILb1ELb0ELb1ELi128EEEEEEEEEvNT_6ParamsE:
        .type           _ZN7cutlass13device_kernelIN5flash19enable_sm80_to_sm89INS1_16FlashAttnFwdSm80INS1_25CollectiveMainloopFwdSm80ILi8ELi2ELb0EN4cute5tupleIJNS5_1CILi128EEENS7_ILi64EEENS7_ILi192EEEEEELi192ENS_10bfloat16_tEfNS_4arch4Sm80ELb0ELb0ELb1ELb1ELb1ELb0ELb1ELb0EEENS1_21CollectiveEpilogueFwdINS6_IJS8_SA_S9_EEENS6_IJNS7_ILi1EEESI_SI_EEESC_SE_Li256ELb1ELb1ELb0ELb0EEENS1_19SingleTileSchedulerILb1ELb0ELb1ELi128EEEEEEEEEvNT_6ParamsE,@function
        .size           _ZN7cutlass13device_kernelIN5flash19enable_sm80_to_sm89INS1_16FlashAttnFwdSm80INS1_25CollectiveMainloopFwdSm80ILi8ELi2ELb0EN4cute5tupleIJNS5_1CILi128EEENS7_ILi64EEENS7_ILi192EEEEEELi192ENS_10bfloat16_tEfNS_4arch4Sm80ELb0ELb0ELb1ELb1ELb1ELb0ELb1ELb0EEENS1_21CollectiveEpilogueFwdINS6_IJS8_SA_S9_EEENS6_IJNS7_ILi1EEESI_SI_EEESC_SE_Li256ELb1ELb1ELb0ELb0EEENS1_19SingleTileSchedulerILb1ELb0ELb1ELi128EEEEEEEEEvNT_6ParamsE,(.L_x_28 - _ZN7cutlass13device_kernelIN5flash19enable_sm80_to_sm89INS1_16FlashAttnFwdSm80INS1_25CollectiveMainloopFwdSm80ILi8ELi2ELb0EN4cute5tupleIJNS5_1CILi128EEENS7_ILi64EEENS7_ILi192EEEEEELi192ENS_10bfloat16_tEfNS_4arch4Sm80ELb0ELb0ELb1ELb1ELb1ELb0ELb1ELb0EEENS1_21CollectiveEpilogueFwdINS6_IJS8_SA_S9_EEENS6_IJNS7_ILi1EEESI_SI_EEESC_SE_Li256ELb1ELb1ELb0ELb0EEENS1_19SingleTileSchedulerILb1ELb0ELb1ELi128EEEEEEEEEvNT_6ParamsE)
        .other          _ZN7cutlass13device_kernelIN5flash19enable_sm80_to_sm89INS1_16FlashAttnFwdSm80INS1_25CollectiveMainloopFwdSm80ILi8ELi2ELb0EN4cute5tupleIJNS5_1CILi128EEENS7_ILi64EEENS7_ILi192EEEEEELi192ENS_10bfloat16_tEfNS_4arch4Sm80ELb0ELb0ELb1ELb1ELb1ELb0ELb1ELb0EEENS1_21CollectiveEpilogueFwdINS6_IJS8_SA_S9_EEENS6_IJNS7_ILi1EEESI_SI_EEESC_SE_Li256ELb1ELb1ELb0ELb0EEENS1_19SingleTileSchedulerILb1ELb0ELb1ELi128EEEEEEEEEvNT_6ParamsE,@"STO_CUDA_ENTRY STV_DEFAULT"
_ZN7cutlass13device_kernelIN5flash19enable_sm80_to_sm89INS1_16FlashAttnFwdSm80INS1_25CollectiveMainloopFwdSm80ILi8ELi2ELb0EN4cute5tupleIJNS5_1CILi128EEENS7_ILi64EEENS7_ILi192EEEEEELi192ENS_10bfloat16_tEfNS_4arch4Sm80ELb0ELb0ELb1ELb1ELb1ELb0ELb1ELb0EEENS1_21CollectiveEpilogueFwdINS6_IJS8_SA_S9_EEENS6_IJNS7_ILi1EEESI_SI_EEESC_SE_Li256ELb1ELb1ELb0ELb0EEENS1_19SingleTileSchedulerILb1ELb0ELb1ELi128EEEEEEEEEvNT_6ParamsE:
[----:B------:R-:W-:Y:S01]  /*0000*/  LDC R1, c[0x0][0x37c] ;  /* 0x0000df00ff017b82 */ /* 0x000fe20000000800 */
[----:B------:R-:W-:Y:S05]  /*0010*/  EXIT ;  /* 0x000000000000794d */ /* 0x000fea0003800000 */
.L_x_10:
        /* <DEDUP_REMOVED lines=14> */
.L_x_28:


//--------------------- .text._ZN7cutlass13device_kernelIN5flash19enable_sm80_to_sm89INS1_16FlashAttnFwdSm80INS1_25CollectiveMainloopFwdSm80ILi8ELi2ELb0EN4cute5tupleIJNS5_1CILi128EEENS7_ILi64EEENS7_ILi192EEEEEELi192ENS_10bfloat16_tEfNS_4arch4Sm80ELb0ELb0ELb1ELb1ELb1ELb1ELb1ELb0EEENS1_21CollectiveEpilogueFwdINS6_IJS8_SA_S9_EEENS6_IJNS7_ILi1EEESI_SI_EEESC_SE_Li256ELb1ELb1ELb0ELb0EEENS1_19SingleTileSchedulerILb1ELb0ELb1ELi128EEEEEEEEEvNT_6ParamsE --------------------------
	.section	.text._ZN7cutlass13device_kernelIN5flash19enable_sm80_to_sm89INS1_16FlashAttnFwdSm80INS1_25CollectiveMainloopFwdSm80ILi8ELi2ELb0EN4cute5tupleIJNS5_1CILi128EEENS7_ILi64EEENS7_ILi192EEEEEELi192ENS_10bfloat16_tEfNS_4arch4Sm80ELb0ELb0ELb1ELb1ELb1ELb1ELb1ELb0EEENS1_21CollectiveEpilogueFwdINS6_IJS8_SA_S9_EEENS6_IJNS7_ILi1EEESI_SI_EEESC_SE_Li256ELb1ELb1ELb0ELb0EEENS1_19SingleTileSchedulerILb1ELb0ELb1ELi128EEEEEEEEEvNT_6ParamsE,"ax",@progbits
	.align	128
.text._ZN7cutlass13device_kernelIN5flash19enable_sm80_to_sm89INS1_16FlashAttnFwdSm80INS1_25CollectiveMainloopFwdSm80ILi8ELi2ELb0EN4cute5tupleIJNS5_1CILi128EEENS7_ILi64EEENS7_ILi192EEEEEELi192ENS_10bfloat16_tEfNS_4arch4Sm80ELb0ELb0ELb1ELb1ELb1ELb1ELb1ELb0EEENS1_21CollectiveEpilogueFwdINS6_IJS8_SA_S9_EEENS6_IJNS7_ILi1EEESI_SI_EEESC_SE_Li256ELb1ELb1ELb0ELb0EEENS1_19SingleTileSchedulerILb1ELb0ELb1ELi128EEEEEEEEEvNT_6ParamsE:
        .type           _ZN7cutlass13device_kernelIN5flash19enable_sm80_to_sm89INS1_16FlashAttnFwdSm80INS1_25CollectiveMainloopFwdSm80ILi8ELi2ELb0EN4cute5tupleIJNS5_1CILi128EEENS7_ILi64EEENS7_ILi192EEEEEELi192ENS_10bfloat16_tEfNS_4arch4Sm80ELb0ELb0ELb1ELb1ELb1ELb1ELb1ELb0EEENS1_21CollectiveEpilogueFwdINS6_IJS8_SA_S9_EEENS6_IJNS7_ILi1EEESI_SI_EEESC_SE_Li256ELb1ELb1ELb0ELb0EEENS1_19SingleTileSchedulerILb1ELb0ELb1ELi128EEEEEEEEEvNT_6ParamsE,@function
        .size           _ZN7cutlass13device_kernelIN5flash19enable_sm80_to_sm89INS1_16FlashAttnFwdSm80INS1_25CollectiveMainloopFwdSm80ILi8ELi2ELb0EN4cute5tupleIJNS5_1CILi128EEENS7_ILi64EEENS7_ILi192EEEEEELi192ENS_10bfloat16_tEfNS_4arch4Sm80ELb0ELb0ELb1ELb1ELb1ELb1ELb1ELb0EEENS1_21CollectiveEpilogueFwdINS6_IJS8_SA_S9_EEENS6_IJNS7_ILi1EEESI_SI_EEESC_SE_Li256ELb1ELb1ELb0ELb0EEENS1_19SingleTileSchedulerILb1ELb0ELb1ELi128EEEEEEEEEvNT_6ParamsE,(.L_x_29 - _ZN7cutlass13device_kernelIN5flash19enable_sm80_to_sm89INS1_16FlashAttnFwdSm80INS1_25CollectiveMainloopFwdSm80ILi8ELi2ELb0EN4cute5tupleIJNS5_1CILi128EEENS7_ILi64EEENS7_ILi192EEEEEELi192ENS_10bfloat16_tEfNS_4arch4Sm80ELb0ELb0ELb1ELb1ELb1ELb1ELb1ELb0EEENS1_21CollectiveEpilogueFwdINS6_IJS8_SA_S9_EEENS6_IJNS7_ILi1EEESI_SI_EEESC_SE_Li256ELb1ELb1ELb0ELb0EEENS1_19SingleTileSchedulerILb1ELb0ELb1ELi128EEEEEEEEEvNT_6ParamsE)
        .other          _ZN7cutlass13device_kernelIN5flash19enable_sm80_to_sm89INS1_16FlashAttnFwdSm80INS1_25CollectiveMainloopFwdSm80ILi8ELi2ELb0EN4cute5tupleIJNS5_1CILi128EEENS7_ILi64EEENS7_ILi192EEEEEELi192ENS_10bfloat16_tEfNS_4arch4Sm80ELb0ELb0ELb1ELb1ELb1ELb1ELb1ELb0EEENS1_21CollectiveEpilogueFwdINS6_IJS8_SA_S9_EEENS6_IJNS7_ILi1EEESI_SI_EEESC_SE_Li256ELb1ELb1ELb0ELb0EEENS1_19SingleTileSchedulerILb1ELb0ELb1ELi128EEEEEEEEEvNT_6ParamsE,@"STO_CUDA_ENTRY STV_DEFAULT"
_ZN7cutlass13device_kernelIN5flash19enable_sm80_to_sm89INS1_16FlashAttnFwdSm80INS1_25CollectiveMainloopFwdSm80ILi8ELi2ELb0EN4cute5tupleIJNS5_1CILi128EEENS7_ILi64EEENS7_ILi192EEEEEELi192ENS_10bfloat16_tEfNS_4arch4Sm80ELb0ELb0ELb1ELb1ELb1ELb1ELb1ELb0EEENS1_21CollectiveEpilogueFwdINS6_IJS8_SA_S9_EEENS6_IJNS7_ILi1EEESI_SI_EEESC_SE_Li256ELb1ELb1ELb0ELb0EEENS1_19SingleTileSchedulerILb1ELb0ELb1ELi128EEEEEEEEEvNT_6ParamsE:
[----:B------:R-:W-:Y:S01]  /*0000*/  LDC R1, c[0x0][0x37c] ;  /* 0x0000df00ff017b82 */ /* 0x000fe20000000800 */
[----:B------:R-:W-:Y:S05]  /*0010*/  EXIT ;  /* 0x000000000000794d */ /* 0x000fea0003800000 */
.L_x_11:
        /* <DEDUP_REMOVED lines=14> */
.L_x_29:


//--------------------- .text._ZN7cutlass13device_kernelIN5flash19enable_sm80_to_sm89INS1_16FlashAttnFwdSm80INS1_25CollectiveMainloopFwdSm80ILi8ELi2ELb0EN4cute5tupleIJNS5_1CILi128EEENS7_ILi64EEENS7_ILi192EEEEEELi192ENS_10bfloat16_tEfNS_4arch4Sm80ELb0ELb1ELb1ELb0ELb1ELb0ELb1ELb0EEENS1_21CollectiveEpilogueFwdINS6_IJS8_SA_S9_EEENS6_IJNS7_ILi1EEESI_SI_EEESC_SE_Li256ELb0ELb1ELb0ELb0EEENS1_19SingleTileSchedulerILb0ELb0ELb1ELi128EEEEEEEEEvNT_6ParamsE --------------------------
	.section	.text._ZN7cutlass13device_kernelIN5flash19enable_sm80_to_sm89INS1_16FlashAttnFwdSm80INS1_25CollectiveMainloopFwdSm80ILi8ELi2ELb0EN4cute5tupleIJNS5_1CILi128EEENS7_ILi64EEENS7_ILi192EEEEEELi192ENS_10bfloat16_tEfNS_4arch4Sm80ELb0ELb1ELb1ELb0ELb1ELb0ELb1ELb0EEENS1_21CollectiveEpilogueFwdINS6_IJS8_SA_S9_EEENS6_IJNS7_ILi1EEESI_SI_EEESC_SE_Li256ELb0ELb1ELb0ELb0EEENS1_19SingleTileSchedulerILb0ELb0ELb1ELi128EEEEEEEEEvNT_6ParamsE,"ax",@progbits
	.align	128
.text._ZN7cutlass13device_kernelIN5flash19enable_sm80_to_sm89INS1_16FlashAttnFwdSm80INS1_25CollectiveMainloopFwdSm80ILi8ELi2ELb0EN4cute5tupleIJNS5_1CILi128EEENS7_ILi64EEENS7_ILi192EEEEEELi192ENS_10bfloat16_tEfNS_4arch4Sm80ELb0ELb1ELb1ELb0ELb1ELb0ELb1ELb0EEENS1_21CollectiveEpilogueFwdINS6_IJS8_SA_S9_EEENS6_IJNS7_ILi1EEESI_SI_EEESC_SE_Li256ELb0ELb1ELb0ELb0EEENS1_19SingleTileSchedulerILb0ELb0ELb1ELi128EEEEEEEEEvNT_6ParamsE:
        .type           _ZN7cutlass13device_kernelIN5flash19enable_sm80_to_sm89INS1_16FlashAttnFwdSm80INS1_25CollectiveMainloopFwdSm80ILi8ELi2ELb0EN4cute5tupleIJNS5_1CILi128EEENS7_ILi64EEENS7_ILi192EEEEEELi192ENS_10bfloat16_tEfNS_4arch4Sm80ELb0ELb1ELb1ELb0ELb1ELb0ELb1ELb0EEENS1_21CollectiveEpilogueFwdINS6_IJS8_SA_S9_EEENS6_IJNS7_ILi1EEESI_SI_EEESC_SE_Li256ELb0ELb1ELb0ELb0EEENS1_19SingleTileSchedulerILb0ELb0ELb1ELi128EEEEEEEEEvNT_6ParamsE,@function
        .size           _ZN7cutlass13device_kernelIN5flash19enable_sm80_to_sm89INS1_16FlashAttnFwdSm80INS1_25CollectiveMainloopFwdSm80ILi8ELi2ELb0EN4cute5tupleIJNS5_1CILi128EEENS7_ILi64EEENS7_ILi192EEEEEELi192ENS_10bfloat16_tEfNS_4arch4Sm80ELb0ELb1ELb1ELb0ELb1ELb0ELb1ELb0EEENS1_21CollectiveEpilogueFwdINS6_IJS8_SA_S9_EEENS6_IJNS7_ILi1EEESI_SI_EEESC_SE_Li256ELb0ELb1ELb0ELb0EEENS1_19SingleTileSchedulerILb0ELb0ELb1ELi128EEEEEEEEEvNT_6ParamsE,(.L_x_30 - _ZN7cutlass13device_kernelIN5flash19enable_sm80_to_sm89INS1_16FlashAttnFwdSm80INS1_25CollectiveMainloopFwdSm80ILi8ELi2ELb0EN4cute5tupleIJNS5_1CILi128EEENS7_ILi64EEENS7_ILi192EEEEEELi192ENS_10bfloat16_tEfNS_4arch4Sm80ELb0ELb1ELb1ELb0ELb1ELb0ELb1ELb0EEENS1_21CollectiveEpilogueFwdINS6_IJS8_SA_S9_EEENS6_IJNS7_ILi1EEESI_SI_EEESC_SE_Li256ELb0ELb1ELb0ELb0EEENS1_19SingleTileSchedulerILb0ELb0ELb1ELi128EEEEEEEEEvNT_6ParamsE)
        .other          _ZN7cutlass13device_kernelIN5flash19enable_sm80_to_sm89INS1_16FlashAttnFwdSm80INS1_25CollectiveMainloopFwdSm80ILi8ELi2ELb0EN4cute5tupleIJNS5_1CILi128EEENS7_ILi64EEENS7_ILi192EEEEEELi192ENS_10bfloat16_tEfNS_4arch4Sm80ELb0ELb1ELb1ELb0ELb1ELb0ELb1ELb0EEENS1_21CollectiveEpilogueFwdINS6_IJS8_SA_S9_EEENS6_IJNS7_ILi1EEESI_SI_EEESC_SE_Li256ELb0ELb1ELb0ELb0EEENS1_19SingleTileSchedulerILb0ELb0ELb1ELi128EEEEEEEEEvNT_6ParamsE,@"STO_CUDA_ENTRY STV_DEFAULT"
_ZN7cutlass13device_kernelIN5flash19enable_sm80_to_sm89INS1_16FlashAttnFwdSm80INS1_25CollectiveMainloopFwdSm80ILi8ELi2ELb0EN4cute5tupleIJNS5_1CILi128EEENS7_ILi64EEENS7_ILi192EEEEEELi192ENS_10bfloat16_tEfNS_4arch4Sm80ELb0ELb1ELb1ELb0ELb1ELb0ELb1ELb0EEENS1_21CollectiveEpilogueFwdINS6_IJS8_SA_S9_EEENS6_IJNS7_ILi1EEESI_SI_EEESC_SE_Li256ELb0ELb1ELb0ELb0EEENS1_19SingleTileSchedulerILb0ELb0ELb1ELi128EEEEEEEEEvNT_6ParamsE:
[----:B------:R-:W-:Y:S01]  /*0000*/  LDC R1, c[0x0][0x37c] ;  /* 0x0000df00ff017b82 */ /* 0x000fe20000000800 */
[----:B------:R-:W-:Y:S05]  /*0010*/  EXIT ;  /* 0x000000000000794d */ /* 0x000fea0003800000 */
.L_x_12:
        /* <DEDUP_REMOVED lines=14> */
.L_x_30:


//--------------------- .text._ZN7cutlass13device_kernelIN5flash19enable_sm80_to_sm89INS1_16FlashAttnFwdSm80INS1_25CollectiveMainloopFwdSm80ILi8ELi2ELb0EN4cute5tupleIJNS5_1CILi128EEENS7_ILi64EEENS7_ILi192EEEEEELi192ENS_10bfloat16_tEfNS_4arch4Sm80ELb0ELb1ELb1ELb1ELb1ELb0ELb1ELb0EEENS1_21CollectiveEpilogueFwdINS6_IJS8_SA_S9_EEENS6_IJNS7_ILi1EEESI_SI_EEESC_SE_Li256ELb1ELb1ELb0ELb0EEENS1_19SingleTileSchedulerILb1ELb0ELb1ELi128EEEEEEEEEvNT_6ParamsE --------------------------
	.section	.text._ZN7cutlass13device_kernelIN5flash19enable_sm80_to_sm89INS1_16FlashAttnFwdSm80INS1_25CollectiveMainloopFwdSm80ILi8ELi2ELb0EN4cute5tupleIJNS5_1CILi128EEENS7_ILi64EEENS7_ILi192EEEEEELi192ENS_10bfloat16_tEfNS_4arch4Sm80ELb0ELb1ELb1ELb1ELb1ELb0ELb1ELb0EEENS1_21CollectiveEpilogueFwdINS6_IJS8_SA_S9_EEENS6_IJNS7_ILi1EEESI_SI_EEESC_SE_Li256ELb1ELb1ELb0ELb0EEENS1_19SingleTileSchedulerILb1ELb0ELb1ELi128EEEEEEEEEvNT_6ParamsE,"ax",@progbits
	.align	128
.text._ZN7cutlass13device_kernelIN5flash19enable_sm80_to_sm89INS1_16FlashAttnFwdSm80INS1_25CollectiveMainloopFwdSm80ILi8ELi2ELb0EN4cute5tupleIJNS5_1CILi128EEENS7_ILi64EEENS7_ILi192EEEEEELi192ENS_10bfloat16_tEfNS_4arch4Sm80ELb0ELb1ELb1ELb1ELb1ELb0ELb1ELb0EEENS1_21CollectiveEpilogueFwdINS6_IJS8_SA_S9_EEENS6_IJNS7_ILi1EEESI_SI_EEESC_SE_Li256ELb1ELb1ELb0ELb0EEENS1_19SingleTileSchedulerILb1ELb0ELb1ELi128EEEEEEEEEvNT_6ParamsE:
        .type           _ZN7cutlass13device_kernelIN5flash19enable_sm80_to_sm89INS1_16FlashAttnFwdSm80INS1_25CollectiveMainloopFwdSm80ILi8ELi2ELb0EN4cute5tupleIJNS5_1CILi128EEENS7_ILi64EEENS7_ILi192EEEEEELi192ENS_10bfloat16_tEfNS_4arch4Sm80ELb0ELb1ELb1ELb1ELb1ELb0ELb1ELb0EEENS1_21CollectiveEpilogueFwdINS6_IJS8_SA_S9_EEENS6_IJNS7_ILi1EEESI_SI_EEESC_SE_Li256ELb1ELb1ELb0ELb0EEENS1_19SingleTileSchedulerILb1ELb0ELb1ELi128EEEEEEEEEvNT_6ParamsE,@function
        .size           _ZN7cutlass13device_kernelIN5flash19enable_sm80_to_sm89INS1_16FlashAttnFwdSm80INS1_25CollectiveMainloopFwdSm80ILi8ELi2ELb0EN4cute5tupleIJNS5_1CILi128EEENS7_ILi64EEENS7_ILi192EEEEEELi192ENS_10bfloat16_tEfNS_4arch4Sm80ELb0ELb1ELb1ELb1ELb1ELb0ELb1ELb0EEENS1_21CollectiveEpilogueFwdINS6_IJS8_SA_S9_EEENS6_IJNS7_ILi1EEESI_SI_EEESC_SE_Li256ELb1ELb1ELb0ELb0EEENS1_19SingleTileSchedulerILb1ELb0ELb1ELi128EEEEEEEEEvNT_6ParamsE,(.L_x_31 - _ZN7cutlass13device_kernelIN5flash19enable_sm80_to_sm89INS1_16FlashAttnFwdSm80INS1_25CollectiveMainloopFwdSm80ILi8ELi2ELb0EN4cute5tupleIJNS5_1CILi128EEENS7_ILi64EEENS7_ILi192EEEEEELi192ENS_10bfloat16_tEfNS_4arch4Sm80ELb0ELb1ELb1ELb1ELb1ELb0ELb1ELb0EEENS1_21CollectiveEpilogueFwdINS6_IJS8_SA_S9_EEENS6_IJNS7_ILi1EEESI_SI_EEESC_SE_Li256ELb1ELb1ELb0ELb0EEENS1_19SingleTileSchedulerILb1ELb0ELb1ELi128EEEEEEEEEvNT_6ParamsE)
        .other          _ZN7cutlass13device_kernelIN5flash19enable_sm80_to_sm89INS1_16FlashAttnFwdSm80INS1_25CollectiveMainloopFwdSm80ILi8ELi2ELb0EN4cute5tupleIJNS5_1CILi128EEENS7_ILi64EEENS7_ILi192EEEEEELi192ENS_10bfloat16_tEfNS_4arch4Sm80ELb0ELb1ELb1ELb1ELb1ELb0ELb1ELb0EEENS1_21CollectiveEpilogueFwdINS6_IJS8_SA_S9_EEENS6_IJNS7_ILi1EEESI_SI_EEESC_SE_Li256ELb1ELb1ELb0ELb0EEENS1_19SingleTileSchedulerILb1ELb0ELb1ELi128EEEEEEEEEvNT_6ParamsE,@"STO_CUDA_ENTRY STV_DEFAULT"
_ZN7cutlass13device_kernelIN5flash19enable_sm80_to_sm89INS1_16FlashAttnFwdSm80INS1_25CollectiveMainloopFwdSm80ILi8ELi2ELb0EN4cute5tupleIJNS5_1CILi128EEENS7_ILi64EEENS7_ILi192EEEEEELi192ENS_10bfloat16_tEfNS_4arch4Sm80ELb0ELb1ELb1ELb1ELb1ELb0ELb1ELb0EEENS1_21CollectiveEpilogueFwdINS6_IJS8_SA_S9_EEENS6_IJNS7_ILi1EEESI_SI_EEESC_SE_Li256ELb1ELb1ELb0ELb0EEENS1_19SingleTileSchedulerILb1ELb0ELb1ELi128EEEEEEEEEvNT_6ParamsE:
[----:B------:R-:W-:Y:S01]  /*0000*/  LDC R1, c[0x0][0x37c] ;  /* 0x0000df00ff017b82 */ /* 0x000fe20000000800 */
[----:B------:R-:W-:Y:S05]  /*0010*/  EXIT ;  /* 0x000000000000794d */ /* 0x000fea0003800000 */
.L_x_13:
        /* <DEDUP_REMOVED lines=14> */
.L_x_31:


//--------------------- .text._ZN7cutlass13device_kernelIN5flash19enable_sm80_to_sm89INS1_16FlashAttnFwdSm80INS1_25CollectiveMainloopFwdSm80ILi8ELi2ELb0EN4cute5tupleIJNS5_1CILi128EEENS7_ILi64EEENS7_ILi192EEEEEELi192ENS_10bfloat16_tEfNS_4arch4Sm80ELb0ELb1ELb1ELb1ELb1ELb1ELb1ELb0EEENS1_21CollectiveEpilogueFwdINS6_IJS8_SA_S9_EEENS6_IJNS7_ILi1EEESI_SI_EEESC_SE_Li256ELb1ELb1ELb0ELb0EEENS1_19SingleTileSchedulerILb1ELb0ELb1ELi128EEEEEEEEEvNT_6ParamsE --------------------------
	.section	.text._ZN7cutlass13device_kernelIN5flash19enable_sm80_to_sm89INS1_16FlashAttnFwdSm80INS1_25CollectiveMainloopFwdSm80ILi8ELi2ELb0EN4cute5tupleIJNS5_1CILi128EEENS7_ILi64EEENS7_ILi192EEEEEELi192ENS_10bfloat16_tEfNS_4arch4Sm80ELb0ELb1ELb1ELb1ELb1ELb1ELb1ELb0EEENS1_21CollectiveEpilogueFwdINS6_IJS8_SA_S9_EEENS6_IJNS7_ILi1EEESI_SI_EEESC_SE_Li256ELb1ELb1ELb0ELb0EEENS1_19SingleTileSchedulerILb1ELb0ELb1ELi128EEEEEEEEEvNT_6ParamsE,"ax",@progbits
	.align	128
.text._ZN7cutlass13device_kernelIN5flash19enable_sm80_to_sm89INS1_16FlashAttnFwdSm80INS1_25CollectiveMainloopFwdSm80ILi8ELi2ELb0EN4cute5tupleIJNS5_1CILi128EEENS7_ILi64EEENS7_ILi192EEEEEELi192ENS_10bfloat16_tEfNS_4arch4Sm80ELb0ELb1ELb1ELb1ELb1ELb1ELb1ELb0EEENS1_21CollectiveEpilogueFwdINS6_IJS8_SA_S9_EEENS6_IJNS7_ILi1EEESI_SI_EEESC_SE_Li256ELb1ELb1ELb0ELb0EEENS1_19SingleTileSchedulerILb1ELb0ELb1ELi128EEEEEEEEEvNT_6ParamsE:
        .type           _ZN7cutlass13device_kernelIN5flash19enable_sm80_to_sm89INS1_16FlashAttnFwdSm80INS1_25CollectiveMainloopFwdSm80ILi8ELi2ELb0EN4cute5tupleIJNS5_1CILi128EEENS7_ILi64EEENS7_ILi192EEEEEELi192ENS_10bfloat16_tEfNS_4arch4Sm80ELb0ELb1ELb1ELb1ELb1ELb1ELb1ELb0EEENS1_21CollectiveEpilogueFwdINS6_IJS8_SA_S9_EEENS6_IJNS7_ILi1EEESI_SI_EEESC_SE_Li256ELb1ELb1ELb0ELb0EEENS1_19SingleTileSchedulerILb1ELb0ELb1ELi128EEEEEEEEEvNT_6ParamsE,@function
        .size           _ZN7cutlass13device_kernelIN5flash19enable_sm80_to_sm89INS1_16FlashAttnFwdSm80INS1_25CollectiveMainloopFwdSm80ILi8ELi2ELb0EN4cute5tupleIJNS5_1CILi128EEENS7_ILi64EEENS7_ILi192EEEEEELi192ENS_10bfloat16_tEfNS_4arch4Sm80ELb0ELb1ELb1ELb1ELb1ELb1ELb1ELb0EEENS1_21CollectiveEpilogueFwdINS6_IJS8_SA_S9_EEENS6_IJNS7_ILi1EEESI_SI_EEESC_SE_Li256ELb1ELb1ELb0ELb0EEENS1_19SingleTileSchedulerILb1ELb0ELb1ELi128EEEEEEEEEvNT_6ParamsE,(.L_x_32 - _ZN7cutlass13device_kernelIN5flash19enable_sm80_to_sm89INS1_16FlashAttnFwdSm80INS1_25CollectiveMainloopFwdSm80ILi8ELi2ELb0EN4cute5tupleIJNS5_1CILi128EEENS7_ILi64EEENS7_ILi192EEEEEELi192ENS_10bfloat16_tEfNS_4arch4Sm80ELb0ELb1ELb1ELb1ELb1ELb1ELb1ELb0EEENS1_21CollectiveEpilogueFwdINS6_IJS8_SA_S9_EEENS6_IJNS7_ILi1EEESI_SI_EEESC_SE_Li256ELb1ELb1ELb0ELb0EEENS1_19SingleTileSchedulerILb1ELb0ELb1ELi128EEEEEEEEEvNT_6ParamsE)
        .other          _ZN7cutlass13device_kernelIN5flash19enable_sm80_to_sm89INS1_16FlashAttnFwdSm80INS1_25CollectiveMainloopFwdSm80ILi8ELi2ELb0EN4cute5tupleIJNS5_1CILi128EEENS7_ILi64EEENS7_ILi192EEEEEELi192ENS_10bfloat16_tEfNS_4arch4Sm80ELb0ELb1ELb1ELb1ELb1ELb1ELb1ELb0EEENS1_21CollectiveEpilogueFwdINS6_IJS8_SA_S9_EEENS6_IJNS7_ILi1EEESI_SI_EEESC_SE_Li256ELb1ELb1ELb0ELb0EEENS1_19SingleTileSchedulerILb1ELb0ELb1ELi128EEEEEEEEEvNT_6ParamsE,@"STO_CUDA_ENTRY STV_DEFAULT"
_ZN7cutlass13device_kernelIN5flash19enable_sm80_to_sm89INS1_16FlashAttnFwdSm80INS1_25CollectiveMainloopFwdSm80ILi8ELi2ELb0EN4cute5tupleIJNS5_1CILi128EEENS7_ILi64EEENS7_ILi192EEEEEELi192ENS_10bfloat16_tEfNS_4arch4Sm80ELb0ELb1ELb1ELb1ELb1ELb1ELb1ELb0EEENS1_21CollectiveEpilogueFwdINS6_IJS8_SA_S9_EEENS6_IJNS7_ILi1EEESI_SI_EEESC_SE_Li256ELb1ELb1ELb0ELb0EEENS1_19SingleTileSchedulerILb1ELb0ELb1ELi128EEEEEEEEEvNT_6ParamsE:
[----:B------:R-:W-:Y:S01]  /*0000*/  LDC R1, c[0x0][0x37c] ;  /* 0x0000df00ff017b82 */ /* 0x000fe20000000800 */
[----:B------:R-:W-:Y:S05]  /*0010*/  EXIT ;  /* 0x000000000000794d */ /* 0x000fea0003800000 */
.L_x_14:
        /* <DEDUP_REMOVED lines=14> */
.L_x_32:


//--------------------- .text._ZN7cutlass13device_kernelIN5flash19enable_sm80_to_sm89INS1_16FlashAttnFwdSm80INS1_25CollectiveMainloopFwdSm80ILi8ELi2ELb0EN4cute5tupleIJNS5_1CILi128EEENS7_ILi64EEENS7_ILi192EEEEEELi192ENS_10bfloat16_tEfNS_4arch4Sm80ELb1ELb0ELb1ELb0ELb1ELb0ELb1ELb0EEENS1_21CollectiveEpilogueFwdINS6_IJS8_SA_S9_EEENS6_IJNS7_ILi1EEESI_SI_EEESC_SE_Li256ELb0ELb1ELb0ELb0EEENS1_30DynamicPersistentTileSchedulerILi256ELi256ELb0ELb1ELb0EEEEEEEEEvNT_6ParamsE --------------------------
	.section	.text._ZN7cutlass13device_kernelIN5flash19enable_sm80_to_sm89INS1_16FlashAttnFwdSm80INS1_25CollectiveMainloopFwdSm80ILi8ELi2ELb0EN4cute5tupleIJNS5_1CILi128EEENS7_ILi64EEENS7_ILi192EEEEEELi192ENS_10bfloat16_tEfNS_4arch4Sm80ELb1ELb0ELb1ELb0ELb1ELb0ELb1ELb0EEENS1_21CollectiveEpilogueFwdINS6_IJS8_SA_S9_EEENS6_IJNS7_ILi1EEESI_SI_EEESC_SE_Li256ELb0ELb1ELb0ELb0EEENS1_30DynamicPersistentTileSchedulerILi256ELi256ELb0ELb1ELb0EEEEEEEEEvNT_6ParamsE,"ax",@progbits
	.align	128
.text._ZN7cutlass13device_kernelIN5flash19enable_sm80_to_sm89INS1_16FlashAttnFwdSm80INS1_25CollectiveMainloopFwdSm80ILi8ELi2ELb0EN4cute5tupleIJNS5_1CILi128EEENS7_ILi64EEENS7_ILi192EEEEEELi192ENS_10bfloat16_tEfNS_4arch4Sm80ELb1ELb0ELb1ELb0ELb1ELb0ELb1ELb0EEENS1_21CollectiveEpilogueFwdINS6_IJS8_SA_S9_EEENS6_IJNS7_ILi1EEESI_SI_EEESC_SE_Li256ELb0ELb1ELb0ELb0EEENS1_30DynamicPersistentTileSchedulerILi256ELi256ELb0ELb1ELb0EEEEEEEEEvNT_6ParamsE:
        .type           _ZN7cutlass13device_kernelIN5flash19enable_sm80_to_sm89INS1_16FlashAttnFwdSm80INS1_25CollectiveMainloopFwdSm80ILi8ELi2ELb0EN4cute5tupleIJNS5_1CILi128EEENS7_ILi64EEENS7_ILi192EEEEEELi192ENS_10bfloat16_tEfNS_4arch4Sm80ELb1ELb0ELb1ELb0ELb1ELb0ELb1ELb0EEENS1_21CollectiveEpilogueFwdINS6_IJS8_SA_S9_EEENS6_IJNS7_ILi1EEESI_SI_EEESC_SE_Li256ELb0ELb1ELb0ELb0EEENS1_30DynamicPersistentTileSchedulerILi256ELi256ELb0ELb1ELb0EEEEEEEEEvNT_6ParamsE,@function
        .size           _ZN7cutlass13device_kernelIN5flash19enable_sm80_to_sm89INS1_16FlashAttnFwdSm80INS1_25CollectiveMainloopFwdSm80ILi8ELi2ELb0EN4cute5tupleIJNS5_1CILi128EEENS7_ILi64EEENS7_ILi192EEEEEELi192ENS_10bfloat16_tEfNS_4arch4Sm80ELb1ELb0ELb1ELb0ELb1ELb0ELb1ELb0EEENS1_21CollectiveEpilogueFwdINS6_IJS8_SA_S9_EEENS6_IJNS7_ILi1EEESI_SI_EEESC_SE_Li256ELb0ELb1ELb0ELb0EEENS1_30DynamicPersistentTileSchedulerILi256ELi256ELb0ELb1ELb0EEEEEEEEEvNT_6ParamsE,(.L_x_33 - _ZN7cutlass13device_kernelIN5flash19enable_sm80_to_sm89INS1_16FlashAttnFwdSm80INS1_25CollectiveMainloopFwdSm80ILi8ELi2ELb0EN4cute5tupleIJNS5_1CILi128EEENS7_ILi64EEENS7_ILi192EEEEEELi192ENS_10bfloat16_tEfNS_4arch4Sm80ELb1ELb0ELb1ELb0ELb1ELb0ELb1ELb0EEENS1_21CollectiveEpilogueFwdINS6_IJS8_SA_S9_EEENS6_IJNS7_ILi1EEESI_SI_EEESC_SE_Li256ELb0ELb1ELb0ELb0EEENS1_30DynamicPersistentTileSchedulerILi256ELi256ELb0ELb1ELb0EEEEEEEEEvNT_6ParamsE)
        .other          _ZN7cutlass13device_kernelIN5flash19enable_sm80_to_sm89INS1_16FlashAttnFwdSm80INS1_25CollectiveMainloopFwdSm80ILi8ELi2ELb0EN4cute5tupleIJNS5_1CILi128EEENS7_ILi64EEENS7_ILi192EEEEEELi192ENS_10bfloat16_tEfNS_4arch4Sm80ELb1ELb0ELb1ELb0ELb1ELb0ELb1ELb0EEENS1_21CollectiveEpilogueFwdINS6_IJS8_SA_S9_EEENS6_IJNS7_ILi1EEESI_SI_EEESC_SE_Li256ELb0ELb1ELb0ELb0EEENS1_30DynamicPersistentTileSchedulerILi256ELi256ELb0ELb1ELb0EEEEEEEEEvNT_6ParamsE,@"STO_CUDA_ENTRY STV_DEFAULT"
_ZN7cutlass13device_kernelIN5flash19enable_sm80_to_sm89INS1_16FlashAttnFwdSm80INS1_25CollectiveMainloopFwdSm80ILi8ELi2ELb0EN4cute5tupleIJNS5_1CILi128EEENS7_ILi64EEENS7_ILi192EEEEEELi192ENS_10bfloat16_tEfNS_4arch4Sm80ELb1ELb0ELb1ELb0ELb1ELb0ELb1ELb0EEENS1_21CollectiveEpilogueFwdINS6_IJS8_SA_S9_EEENS6_IJNS7_ILi1EEESI_SI_EEESC_SE_Li256ELb0ELb1ELb0ELb0EEENS1_30DynamicPersistentTileSchedulerILi256ELi256ELb0ELb1ELb0EEEEEEEEEvNT_6ParamsE:
[----:B------:R-:W-:Y:S01]  /*0000*/  LDC R1, c[0x0][0x37c] ;  /* 0x0000df00ff017b82 */ /* 0x000fe20000000800 */
[----:B------:R-:W-:Y:S05]  /*0010*/  EXIT ;  /* 0x000000000000794d */ /* 0x000fea0003800000 */
.L_x_15:
        /* <DEDUP_REMOVED lines=14> */
.L_x_33:


//--------------------- .text._ZN7cutlass13device_kernelIN5flash19enable_sm80_to_sm89INS1_16FlashAttnFwdSm80INS1_25CollectiveMainloopFwdSm80ILi8ELi2ELb0EN4cute5tupleIJNS5_1CILi128EEENS7_ILi64EEENS7_ILi192EEEEEELi192ENS_10bfloat16_tEfNS_4arch4Sm80ELb1ELb0ELb1ELb1ELb1ELb0ELb1ELb0EEENS1_21CollectiveEpilogueFwdINS6_IJS8_SA_S9_EEENS6_IJNS7_ILi1EEESI_SI_EEESC_SE_Li256ELb1ELb1ELb0ELb0EEENS1_19SingleTileSchedulerILb1ELb0ELb1ELi128EEEEEEEEEvNT_6ParamsE --------------------------
	.section	.text._ZN7cutlass13device_kernelIN5flash19enable_sm80_to_sm89INS1_16FlashAttnFwdSm80INS1_25CollectiveMainloopFwdSm80ILi8ELi2ELb0EN4cute5tupleIJNS5_1CILi128EEENS7_ILi64EEENS7_ILi192EEEEEELi192ENS_10bfloat16_tEfNS_4arch4Sm80ELb1ELb0ELb1ELb1ELb1ELb0ELb1ELb0EEENS1_21CollectiveEpilogueFwdINS6_IJS8_SA_S9_EEENS6_IJNS7_ILi1EEESI_SI_EEESC_SE_Li256ELb1ELb1ELb0ELb0EEENS1_19SingleTileSchedulerILb1ELb0ELb1ELi128EEEEEEEEEvNT_6ParamsE,"ax",@progbits
	.align	128
.text._ZN7cutlass13device_kernelIN5flash19enable_sm80_to_sm89INS1_16FlashAttnFwdSm80INS1_25CollectiveMainloopFwdSm80ILi8ELi2ELb0EN4cute5tupleIJNS5_1CILi128EEENS7_ILi64EEENS7_ILi192EEEEEELi192ENS_10bfloat16_tEfNS_4arch4Sm80ELb1ELb0ELb1ELb1ELb1ELb0ELb1ELb0EEENS1_21CollectiveEpilogueFwdINS6_IJS8_SA_S9_EEENS6_IJNS7_ILi1EEESI_SI_EEESC_SE_Li256ELb1ELb1ELb0ELb0EEENS1_19SingleTileSchedulerILb1ELb0ELb1ELi128EEEEEEEEEvNT_6ParamsE:
        .type           _ZN7cutlass13device_kernelIN5flash19enable_sm80_to_sm89INS1_16FlashAttnFwdSm80INS1_25CollectiveMainloopFwdSm80ILi8ELi2ELb0EN4cute5tupleIJNS5_1CILi128EEENS7_ILi64EEENS7_ILi192EEEEEELi192ENS_10bfloat16_tEfNS_4arch4Sm80ELb1ELb0ELb1ELb1ELb1ELb0ELb1ELb0EEENS1_21CollectiveEpilogueFwdINS6_IJS8_SA_S9_EEENS6_IJNS7_ILi1EEESI_SI_EEESC_SE_Li256ELb1ELb1ELb0ELb0EEENS1_19SingleTileSchedulerILb1ELb0ELb1ELi128EEEEEEEEEvNT_6ParamsE,@function
        .size           _ZN7cutlass13device_kernelIN5flash19enable_sm80_to_sm89INS1_16FlashAttnFwdSm80INS1_25CollectiveMainloopFwdSm80ILi8ELi2ELb0EN4cute5tupleIJNS5_1CILi128EEENS7_ILi64EEENS7_ILi192EEEEEELi192ENS_10bfloat16_tEfNS_4arch4Sm80ELb1ELb0ELb1ELb1ELb1ELb0ELb1ELb0EEENS1_21CollectiveEpilogueFwdINS6_IJS8_SA_S9_EEENS6_IJNS7_ILi1EEESI_SI_EEESC_SE_Li256ELb1ELb1ELb0ELb0EEENS1_19SingleTileSchedulerILb1ELb0ELb1ELi128EEEEEEEEEvNT_6ParamsE,(.L_x_34 - _ZN7cutlass13device_kernelIN5flash19enable_sm80_to_sm89INS1_16FlashAttnFwdSm80INS1_25CollectiveMainloopFwdSm80ILi8ELi2ELb0EN4cute5tupleIJNS5_1CILi128EEENS7_ILi64EEENS7_ILi192EEEEEELi192ENS_10bfloat16_tEfNS_4arch4Sm80ELb1ELb0ELb1ELb1ELb1ELb0ELb1ELb0EEENS1_21CollectiveEpilogueFwdINS6_IJS8_SA_S9_EEENS6_IJNS7_ILi1EEESI_SI_EEESC_SE_Li256ELb1ELb1ELb0ELb0EEENS1_19SingleTileSchedulerILb1ELb0ELb1ELi128EEEEEEEEEvNT_6ParamsE)
        .other          _ZN7cutlass13device_kernelIN5flash19enable_sm80_to_sm89INS1_16FlashAttnFwdSm80INS1_25CollectiveMainloopFwdSm80ILi8ELi2ELb0EN4cute5tupleIJNS5_1CILi128EEENS7_ILi64EEENS7_ILi192EEEEEELi192ENS_10bfloat16_tEfNS_4arch4Sm80ELb1ELb0ELb1ELb1ELb1ELb0ELb1ELb0EEENS1_21CollectiveEpilogueFwdINS6_IJS8_SA_S9_EEENS6_IJNS7_ILi1EEESI_SI_EEESC_SE_Li256ELb1ELb1ELb0ELb0EEENS1_19SingleTileSchedulerILb1ELb0ELb1ELi128EEEEEEEEEvNT_6ParamsE,@"STO_CUDA_ENTRY STV_DEFAULT"
_ZN7cutlass13device_kernelIN5flash19enable_sm80_to_sm89INS1_16FlashAttnFwdSm80INS1_25CollectiveMainloopFwdSm80ILi8ELi2ELb0EN4cute5tupleIJNS5_1CILi128EEENS7_ILi64EEENS7_ILi192EEEEEELi192ENS_10bfloat16_tEfNS_4arch4Sm80ELb1ELb0ELb1ELb1ELb1ELb0ELb1ELb0EEENS1_21CollectiveEpilogueFwdINS6_IJS8_SA_S9_EEENS6_IJNS7_ILi1EEESI_SI_EEESC_SE_Li256ELb1ELb1ELb0ELb0EEENS1_19SingleTileSchedulerILb1ELb0ELb1ELi128EEEEEEEEEvNT_6ParamsE:
[----:B------:R-:W-:Y:S01]  /*0000*/  LDC R1, c[0x0][0x37c] ;  /* 0x0000df00ff017b82 */ /* 0x000fe20000000800 */
[----:B------:R-:W-:Y:S05]  /*0010*/  EXIT ;  /* 0x000000000000794d */ /* 0x000fea0003800000 */
.L_x_16:
        /* <DEDUP_REMOVED lines=14> */
.L_x_34:


//--------------------- .text._ZN7cutlass13device_kernelIN5flash19enable_sm80_to_sm89INS1_16FlashAttnFwdSm80INS1_25CollectiveMainloopFwdSm80ILi8ELi2ELb0EN4cute5tupleIJNS5_1CILi128EEENS7_ILi64EEENS7_ILi192EEEEEELi192ENS_10bfloat16_tEfNS_4arch4Sm80ELb1ELb0ELb1ELb1ELb1ELb1ELb1ELb0EEENS1_21CollectiveEpilogueFwdINS6_IJS8_SA_S9_EEENS6_IJNS7_ILi1EEESI_SI_EEESC_SE_Li256ELb1ELb1ELb0ELb0EEENS1_19SingleTileSchedulerILb1ELb0ELb1ELi128EEEEEEEEEvNT_6ParamsE --------------------------
	.section	.text._ZN7cutlass13device_kernelIN5flash19enable_sm80_to_sm89INS1_16FlashAttnFwdSm80INS1_25CollectiveMainloopFwdSm80ILi8ELi2ELb0EN4cute5tupleIJNS5_1CILi128EEENS7_ILi64EEENS7_ILi192EEEEEELi192ENS_10bfloat16_tEfNS_4arch4Sm80ELb1ELb0ELb1ELb1ELb1ELb1ELb1ELb0EEENS1_21CollectiveEpilogueFwdINS6_IJS8_SA_S9_EEENS6_IJNS7_ILi1EEESI_SI_EEESC_SE_Li256ELb1ELb1ELb0ELb0EEENS1_19SingleTileSchedulerILb1ELb0ELb1ELi128EEEEEEEEEvNT_6ParamsE,"ax",@progbits
	.align	128
.text._ZN7cutlass13device_kernelIN5flash19enable_sm80_to_sm89INS1_16FlashAttnFwdSm80INS1_25CollectiveMainloopFwdSm80ILi8ELi2ELb0EN4cute5tupleIJNS5_1CILi128EEENS7_ILi64EEENS7_ILi192EEEEEELi192ENS_10bfloat16_tEfNS_4arch4Sm80ELb1ELb0ELb1ELb1ELb1ELb1ELb1ELb0EEENS1_21CollectiveEpilogueFwdINS6_IJS8_SA_S9_EEENS6_IJNS7_ILi1EEESI_SI_EEESC_SE_Li256ELb1ELb1ELb0ELb0EEENS1_19SingleTileSchedulerILb1ELb0ELb1ELi128EEEEEEEEEvNT_6ParamsE:
        .type           _ZN7cutlass13device_kernelIN5flash19enable_sm80_to_sm89INS1_16FlashAttnFwdSm80INS1_25CollectiveMainloopFwdSm80ILi8ELi2ELb0EN4cute5tupleIJNS5_1CILi128EEENS7_ILi64EEENS7_ILi192EEEEEELi192ENS_10bfloat16_tEfNS_4arch4Sm80ELb1ELb0ELb1ELb1ELb1ELb1ELb1ELb0EEENS1_21CollectiveEpilogueFwdINS6_IJS8_SA_S9_EEENS6_IJNS7_ILi1EEESI_SI_EEESC_SE_Li256ELb1ELb1ELb0ELb0EEENS1_19SingleTileSchedulerILb1ELb0ELb1ELi128EEEEEEEEEvNT_6ParamsE,@function
        .size           _ZN7cutlass13device_kernelIN5flash19enable_sm80_to_sm89INS1_16FlashAttnFwdSm80INS1_25CollectiveMainloopFwdSm80ILi8ELi2ELb0EN4cute5tupleIJNS5_1CILi128EEENS7_ILi64EEENS7_ILi192EEEEEELi192ENS_10bfloat16_tEfNS_4arch4Sm80ELb1ELb0ELb1ELb1ELb1ELb1ELb1ELb0EEENS1_21CollectiveEpilogueFwdINS6_IJS8_SA_S9_EEENS6_IJNS7_ILi1EEESI_SI_EEESC_SE_Li256ELb1ELb1ELb0ELb0EEENS1_19SingleTileSchedulerILb1ELb0ELb1ELi128EEEEEEEEEvNT_6ParamsE,(.L_x_35 - _ZN7cutlass13device_kernelIN5flash19enable_sm80_to_sm89INS1_16FlashAttnFwdSm80INS1_25CollectiveMainloopFwdSm80ILi8ELi2ELb0EN4cute5tupleIJNS5_1CILi128EEENS7_ILi64EEENS7_ILi192EEEEEELi192ENS_10bfloat16_tEfNS_4arch4Sm80ELb1ELb0ELb1ELb1ELb1ELb1ELb1ELb0EEENS1_21CollectiveEpilogueFwdINS6_IJS8_SA_S9_EEENS6_IJNS7_ILi1EEESI_SI_EEESC_SE_Li256ELb1ELb1ELb0ELb0EEENS1_19SingleTileSchedulerILb1ELb0ELb1ELi128EEEEEEEEEvNT_6ParamsE)
        .other          _ZN7cutlass13device_kernelIN5flash19enable_sm80_to_sm89INS1_16FlashAttnFwdSm80INS1_25CollectiveMainloopFwdSm80ILi8ELi2ELb0EN4cute5tupleIJNS5_1CILi128EEENS7_ILi64EEENS7_ILi192EEEEEELi192ENS_10bfloat16_tEfNS_4arch4Sm80ELb1ELb0ELb1ELb1ELb1ELb1ELb1ELb0EEENS1_21CollectiveEpilogueFwdINS6_IJS8_SA_S9_EEENS6_IJNS7_ILi1EEESI_SI_EEESC_SE_Li256ELb1ELb1ELb0ELb0EEENS1_19SingleTileSchedulerILb1ELb0ELb1ELi128EEEEEEEEEvNT_6ParamsE,@"STO_CUDA_ENTRY STV_DEFAULT"
_ZN7cutlass13device_kernelIN5flash19enable_sm80_to_sm89INS1_16FlashAttnFwdSm80INS1_25CollectiveMainloopFwdSm80ILi8ELi2ELb0EN4cute5tupleIJNS5_1CILi128EEENS7_ILi64EEENS7_ILi192EEEEEELi192ENS_10bfloat16_tEfNS_4arch4Sm80ELb1ELb0ELb1ELb1ELb1ELb1ELb1ELb0EEENS1_21CollectiveEpilogueFwdINS6_IJS8_SA_S9_EEENS6_IJNS7_ILi1EEESI_SI_EEESC_SE_Li256ELb1ELb1ELb0ELb0EEENS1_19SingleTileSchedulerILb1ELb0ELb1ELi128EEEEEEEEEvNT_6ParamsE:
[----:B------:R-:W-:Y:S01]  /*0000*/  LDC R1, c[0x0][0x37c] ;  /* 0x0000df00ff017b82 */ /* 0x000fe20000000800 */
[----:B------:R-:W-:Y:S05]  /*0010*/  EXIT ;  /* 0x000000000000794d */ /* 0x000fea0003800000 */
.L_x_17:
        /* <DEDUP_REMOVED lines=14> */
.L_x_35:


//--------------------- .nv.shared.reserved.0     --------------------------
	.section	.nv.shared.reserved.0,"aw",@nobits
	.weak		__nv_reservedSMEM_offset_0_alias
	.size		__nv_reservedSMEM_offset_0_alias, 0, 64
	.other		__nv_reservedSMEM_offset_0_alias,@"STO_CUDA_RESERVED_SHARED STV_DEFAULT"
__nv_reservedSMEM_offset_0_alias:
	.zero		0
	.zero		64


//--------------------- .nv.global                --------------------------
	.section	.nv.global,"aw",@nobits
.nv.global:
	.type		_ZN80_INTERNAL_6ba24531_44_flash_fwd_hdim192_bf16_paged_softcap_sm80_cu_49158569_31144cute1_E,@object
	.size		_ZN80_INTERNAL_6ba24531_44_flash_fwd_hdim192_bf16_paged_softcap_sm80_cu_49158569_31144cute1_E,(_ZN80_INTERNAL_6ba24531_44_flash_fwd_hdim192_bf16_paged_softcap_sm80_cu_49158569_31144cuda3std3__45__cpo6cbeginE - _ZN80_INTERNAL_6ba24531_44_flash_fwd_hdim192_bf16_paged_softcap_sm80_cu_49158569_31144cute1_E)
_ZN80_INTERNAL_6ba24531_44_flash_fwd_hdim192_bf16_paged_softcap_sm80_cu_49158569_31144cute1_E:
	.zero		1
	.type		_ZN80_INTERNAL_6ba24531_44_flash_fwd_hdim192_bf16_paged_softcap_sm80_cu_49158569_31144cuda3std3__45__cpo6cbeginE,@object
	.size		_ZN80_INTERNAL_6ba24531_44_flash_fwd_hdim192_bf16_paged_softcap_sm80_cu_49158569_31144cuda3std3__45__cpo6cbeginE,(_ZN80_INTERNAL_6ba24531_44_flash_fwd_hdim192_bf16_paged_softcap_sm80_cu_49158569_31144cuda3std3__48in_placeE - _ZN80_INTERNAL_6ba24531_44_flash_fwd_hdim192_bf16_paged_softcap_sm80_cu_49158569_31144cuda3std3__45__cpo6cbeginE)
_ZN80_INTERNAL_6ba24531_44_flash_fwd_hdim192_bf16_paged_softcap_sm80_cu_49158569_31144cuda3std3__45__cpo6cbeginE:
	.zero		1
	.type		_ZN80_INTERNAL_6ba24531_44_flash_fwd_hdim192_bf16_paged_softcap_sm80_cu_49158569_31144cuda3std3__48in_placeE,@object
	.size		_ZN80_INTERNAL_6ba24531_44_flash_fwd_hdim192_bf16_paged_softcap_sm80_cu_49158569_31144cuda3std3__48in_placeE,(_ZN80_INTERNAL_6ba24531_44_flash_fwd_hdim192_bf16_paged_softcap_sm80_cu_49158569_31144cuda3std6ranges3__45__cpo9iter_moveE - _ZN80_INTERNAL_6ba24531_44_flash_fwd_hdim192_bf16_paged_softcap_sm80_cu_49158569_31144cuda3std3__48in_placeE)
_ZN80_INTERNAL_6ba24531_44_flash_fwd_hdim192_bf16_paged_softcap_sm80_cu_49158569_31144cuda3std3__48in_placeE:
	.zero		1
	.type		_ZN80_INTERNAL_6ba24531_44_flash_fwd_hdim192_bf16_paged_softcap_sm80_cu_49158569_31144cuda3std6ranges3__45__cpo9iter_moveE,@object
	.size		_ZN80_INTERNAL_6ba24531_44_flash_fwd_hdim192_bf16_paged_softcap_sm80_cu_49158569_31144cuda3std6ranges3__45__cpo9iter_moveE,(_ZN80_INTERNAL_6ba24531_44_flash_fwd_hdim192_bf16_paged_softcap_sm80_cu_49158569_31144cuda3std3__45__cpo5beginE - _ZN80_INTERNAL_6ba24531_44_flash_fwd_hdim192_bf16_paged_softcap_sm80_cu_49158569_31144cuda3std6ranges3__45__cpo9iter_moveE)
_ZN80_INTERNAL_6ba24531_44_flash_fwd_hdim192_bf16_paged_softcap_sm80_cu_49158569_31144cuda3std6ranges3__45__cpo9iter_moveE:
	.zero		1
	.type		_ZN80_INTERNAL_6ba24531_44_flash_fwd_hdim192_bf16_paged_softcap_sm80_cu_49158569_31144cuda3std3__45__cpo5beginE,@object
	.size		_ZN80_INTERNAL_6ba24531_44_flash_fwd_hdim192_bf16_paged_softcap_sm80_cu_49158569_31144cuda3std3__45__cpo5beginE,(_ZN80_INTERNAL_6ba24531_44_flash_fwd_hdim192_bf16_paged_softcap_sm80_cu_49158569_31144cuda3std3__482_GLOBAL__N__6ba24531_44_flash_fwd_hdim192_bf16_paged_softcap_sm80_cu_49158569_31146ignoreE - _ZN80_INTERNAL_6ba24531_44_flash_fwd_hdim192_bf16_paged_softcap_sm80_cu_49158569_31144cuda3std3__45__cpo5beginE)
_ZN80_INTERNAL_6ba24531_44_flash_fwd_hdim192_bf16_paged_softcap_sm80_cu_49158569_31144cuda3std3__45__cpo5beginE:
	.zero		1
	.type		_ZN80_INTERNAL_6ba24531_44_flash_fwd_hdim192_bf16_paged_softcap_sm80_cu_49158569_31144cuda3std3__482_GLOBAL__N__6ba24531_44_flash_fwd_hdim192_bf16_paged_softcap_sm80_cu_49158569_31146ignoreE,@object
	.size		_ZN80_INTERNAL_6ba24531_44_flash_fwd_hdim192_bf16_paged_softcap_sm80_cu_49158569_31144cuda3std3__482_GLOBAL__N__6ba24531_44_flash_fwd_hdim192_bf16_paged_softcap_sm80_cu_49158569_31146ignoreE,(_ZN80_INTERNAL_6ba24531_44_flash_fwd_hdim192_bf16_paged_softcap_sm80_cu_49158569_31144cute7productE - _ZN80_INTERNAL_6ba24531_44_flash_fwd_hdim192_bf16_paged_softcap_sm80_cu_49158569_31144cuda3std3__482_GLOBAL__N__6ba24531_44_flash_fwd_hdim192_bf16_paged_softcap_sm80_cu_49158569_31146ignoreE)
_ZN80_INTERNAL_6ba24531_44_flash_fwd_hdim192_bf16_paged_softcap_sm80_cu_49158569_31144cuda3std3__482_GLOBAL__N__6ba24531_44_flash_fwd_hdim192_bf16_paged_softcap_sm80_cu_49158569_31146ignoreE:
	.zero		1
	.type		_ZN80_INTERNAL_6ba24531_44_flash_fwd_hdim192_bf16_paged_softcap_sm80_cu_49158569_31144cute7productE,@object
	.size		_ZN80_INTERNAL_6ba24531_44_flash_fwd_hdim192_bf16_paged_softcap_sm80_cu_49158569_31144cute7productE,(_ZN80_INTERNAL_6ba24531_44_flash_fwd_hdim192_bf16_paged_softcap_sm80_cu_49158569_31144cuda3std3__45__cpo3endE - _ZN80_INTERNAL_6ba24531_44_flash_fwd_hdim192_bf16_paged_softcap_sm80_cu_49158569_31144cute7productE)
_ZN80_INTERNAL_6ba24531_44_flash_fwd_hdim192_bf16_paged_softcap_sm80_cu_49158569_31144cute7productE:
	.zero		1
	.type		_ZN80_INTERNAL_6ba24531_44_flash_fwd_hdim192_bf16_paged_softcap_sm80_cu_49158569_31144cuda3std3__45__cpo3endE,@object
	.size		_ZN80_INTERNAL_6ba24531_44_flash_fwd_hdim192_bf16_paged_softcap_sm80_cu_49158569_31144cuda3std3__45__cpo3endE,(_ZN80_INTERNAL_6ba24531_44_flash_fwd_hdim192_bf16_paged_softcap_sm80_cu_49158569_31144cuda3std3__419piecewise_constructE - _ZN80_INTERNAL_6ba24531_44_flash_fwd_hdim192_bf16_paged_softcap_sm80_cu_49158569_31144cuda3std3__45__cpo3endE)
_ZN80_INTERNAL_6ba24531_44_flash_fwd_hdim192_bf16_paged_softcap_sm80_cu_49158569_31144cuda3std3__45__cpo3endE:
	.zero		1
	.type		_ZN80_INTERNAL_6ba24531_44_flash_fwd_hdim192_bf16_paged_softcap_sm80_cu_49158569_31144cuda3std3__419piecewise_constructE,@object
	.size		_ZN80_INTERNAL_6ba24531_44_flash_fwd_hdim192_bf16_paged_softcap_sm80_cu_49158569_31144cuda3std3__419piecewise_constructE,(_ZN80_INTERNAL_6ba24531_44_flash_fwd_hdim192_bf16_paged_softcap_sm80_cu_49158569_31144cuda3std3__45__cpo4cendE - _ZN80_INTERNAL_6ba24531_44_flash_fwd_hdim192_bf16_paged_softcap_sm80_cu_49158569_31144cuda3std3__419piecewise_constructE)
_ZN80_INTERNAL_6ba24531_44_flash_fwd_hdim192_bf16_paged_softcap_sm80_cu_49158569_31144cuda3std3__419piecewise_constructE:
	.zero		1
	.type		_ZN80_INTERNAL_6ba24531_44_flash_fwd_hdim192_bf16_paged_softcap_sm80_cu_49158569_31144cuda3std3__45__cpo4cendE,@object
	.size		_ZN80_INTERNAL_6ba24531_44_flash_fwd_hdim192_bf16_paged_softcap_sm80_cu_49158569_31144cuda3std3__45__cpo4cendE,(_ZN80_INTERNAL_6ba24531_44_flash_fwd_hdim192_bf16_paged_softcap_sm80_cu_49158569_31144cuda3std6ranges3__45__cpo4swapE - _ZN80_INTERNAL_6ba24531_44_flash_fwd_hdim192_bf16_paged_softcap_sm80_cu_49158569_31144cuda3std3__45__cpo4cendE)
_ZN80_INTERNAL_6ba24531_44_flash_fwd_hdim192_bf16_paged_softcap_sm80_cu_49158569_31144cuda3std3__45__cpo4cendE:
	.zero		1
	.type		_ZN80_INTERNAL_6ba24531_44_flash_fwd_hdim192_bf16_paged_softcap_sm80_cu_49158569_31144cuda3std6ranges3__45__cpo4swapE,@object
	.size		_ZN80_INTERNAL_6ba24531_44_flash_fwd_hdim192_bf16_paged_softcap_sm80_cu_49158569_31144cuda3std6ranges3__45__cpo4swapE,(.L_7 - _ZN80_INTERNAL_6ba24531_44_flash_fwd_hdim192_bf16_paged_softcap_sm80_cu_49158569_31144cuda3std6ranges3__45__cpo4swapE)
_ZN80_INTERNAL_6ba24531_44_flash_fwd_hdim192_bf16_paged_softcap_sm80_cu_49158569_31144cuda3std6ranges3__45__cpo4swapE:
	.zero		1
.L_7:


//--------------------- .nv.constant0._ZN7cutlass13device_kernelIN5flash19enable_sm80_to_sm89INS1_16FlashAttnFwdSm80INS1_25CollectiveMainloopFwdSm80ILi8ELi1ELb0EN4cute5tupleIJNS5_1CILi128EEENS7_ILi64EEENS7_ILi192EEEEEELi192ENS_10bfloat16_tEfNS_4arch4Sm80ELb0ELb0ELb1ELb0ELb1ELb0ELb1ELb0EEENS1_21CollectiveEpilogueFwdINS6_IJS8_SA_S9_EEENS6_IJNS7_ILi1EEESI_SI_EEESC_SE_Li256ELb0ELb1ELb0ELb0EEENS1_19SingleTileSchedulerILb0ELb0ELb1ELi128EEEEEEEEEvNT_6ParamsE --------------------------
	.section	.nv.constant0._ZN7cutlass13device_kernelIN5flash19enable_sm80_to_sm89INS1_16FlashAttnFwdSm80INS1_25CollectiveMainloopFwdSm80ILi8ELi1ELb0EN4cute5tupleIJNS5_1CILi128EEENS7_ILi64EEENS7_ILi192EEEEEELi192ENS_10bfloat16_tEfNS_4arch4Sm80ELb0ELb0ELb1ELb0ELb1ELb0ELb1ELb0EEENS1_21CollectiveEpilogueFwdINS6_IJS8_SA_S9_EEENS6_IJNS7_ILi1EEESI_SI_EEESC_SE_Li256ELb0ELb1ELb0ELb0EEENS1_19SingleTileSchedulerILb0ELb0ELb1ELi128EEEEEEEEEvNT_6ParamsE,"a",@progbits
	.sectionflags	@""
	.align	4
.nv.constant0._ZN7cutlass13device_kernelIN5flash19enable_sm80_to_sm89INS1_16FlashAttnFwdSm80INS1_25CollectiveMainloopFwdSm80ILi8ELi1ELb0EN4cute5tupleIJNS5_1CILi128EEENS7_ILi64EEENS7_ILi192EEEEEELi192ENS_10bfloat16_tEfNS_4arch4Sm80ELb0ELb0ELb1ELb0ELb1ELb0ELb1ELb0EEENS1_21CollectiveEpilogueFwdINS6_IJS8_SA_S9_EEENS6_IJNS7_ILi1EEESI_SI_EEESC_SE_Li256ELb0ELb1ELb0ELb0EEENS1_19SingleTileSchedulerILb0ELb0ELb1ELi128EEEEEEEEEvNT_6ParamsE:
	.zero		1944


//--------------------- .nv.constant0._ZN7cutlass13device_kernelIN5flash19enable_sm80_to_sm89INS1_16FlashAttnFwdSm80INS1_25CollectiveMainloopFwdSm80ILi8ELi1ELb0EN4cute5tupleIJNS5_1CILi128EEENS7_ILi64EEENS7_ILi192EEEEEELi192ENS_10bfloat16_tEfNS_4arch4Sm80ELb0ELb0ELb1ELb1ELb1ELb0ELb1ELb0EEENS1_21CollectiveEpilogueFwdINS6_IJS8_SA_S9_EEENS6_IJNS7_ILi1EEESI_SI_EEESC_SE_Li256ELb1ELb1ELb0ELb0EEENS1_19SingleTileSchedulerILb1ELb0ELb1ELi128EEEEEEEEEvNT_6ParamsE --------------------------
	.section	.nv.constant0._ZN7cutlass13device_kernelIN5flash19enable_sm80_to_sm89INS1_16FlashAttnFwdSm80INS1_25CollectiveMainloopFwdSm80ILi8ELi1ELb0EN4cute5tupleIJNS5_1CILi128EEENS7_ILi64EEENS7_ILi192EEEEEELi192ENS_10bfloat16_tEfNS_4arch4Sm80ELb0ELb0ELb1ELb1ELb1ELb0ELb1ELb0EEENS1_21CollectiveEpilogueFwdINS6_IJS8_SA_S9_EEENS6_IJNS7_ILi1EEESI_SI_EEESC_SE_Li256ELb1ELb1ELb0ELb0EEENS1_19SingleTileSchedulerILb1ELb0ELb1ELi128EEEEEEEEEvNT_6ParamsE,"a",@progbits
	.sectionflags	@""
	.align	4
.nv.constant0._ZN7cutlass13device_kernelIN5flash19enable_sm80_to_sm89INS1_16FlashAttnFwdSm80INS1_25CollectiveMainloopFwdSm80ILi8ELi1ELb0EN4cute5tupleIJNS5_1CILi128EEENS7_ILi64EEENS7_ILi192EEEEEELi192ENS_10bfloat16_tEfNS_4arch4Sm80ELb0ELb0ELb1ELb1ELb1ELb0ELb1ELb0EEENS1_21CollectiveEpilogueFwdINS6_IJS8_SA_S9_EEENS6_IJNS7_ILi1EEESI_SI_EEESC_SE_Li256ELb1ELb1ELb0ELb0EEENS1_19SingleTileSchedulerILb1ELb0ELb1ELi128EEEEEEEEEvNT_6ParamsE:
	.zero		1944


//--------------------- .nv.constant0._ZN7cutlass13device_kernelIN5flash19enable_sm80_to_sm89INS1_16FlashAttnFwdSm80INS1_25CollectiveMainloopFwdSm80ILi8ELi1ELb0EN4cute5tupleIJNS5_1CILi128EEENS7_ILi64EEENS7_ILi192EEEEEELi192ENS_10bfloat16_tEfNS_4arch4Sm80ELb0ELb0ELb1ELb1ELb1ELb1ELb1ELb0EEENS1_21CollectiveEpilogueFwdINS6_IJS8_SA_S9_EEENS6_IJNS7_ILi1EEESI_SI_EEESC_SE_Li256ELb1ELb1ELb0ELb0EEENS1_19SingleTileSchedulerILb1ELb0ELb1ELi128EEEEEEEEEvNT_6ParamsE --------------------------
	.section	.nv.constant0._ZN7cutlass13device_kernelIN5flash19enable_sm80_to_sm89INS1_16FlashAttnFwdSm80INS1_25CollectiveMainloopFwdSm80ILi8ELi1ELb0EN4cute5tupleIJNS5_1CILi128EEENS7_ILi64EEENS7_ILi192EEEEEELi192ENS_10bfloat16_tEfNS_4arch4Sm80ELb0ELb0ELb1ELb1ELb1ELb1ELb1ELb0EEENS1_21CollectiveEpilogueFwdINS6_IJS8_SA_S9_EEENS6_IJNS7_ILi1EEESI_SI_EEESC_SE_Li256ELb1ELb1ELb0ELb0EEENS1_19SingleTileSchedulerILb1ELb0ELb1ELi128EEEEEEEEEvNT_6ParamsE,"a",@progbits
	.sectionflags	@""
	.align	4
.nv.constant0._ZN7cutlass13device_kernelIN5flash19enable_sm80_to_sm89INS1_16FlashAttnFwdSm80INS1_25CollectiveMainloopFwdSm80ILi8ELi1ELb0EN4cute5tupleIJNS5_1CILi128EEENS7_ILi64EEENS7_ILi192EEEEEELi192ENS_10bfloat16_tEfNS_4arch4Sm80ELb0ELb0ELb1ELb1ELb1ELb1ELb1ELb0EEENS1_21CollectiveEpilogueFwdINS6_IJS8_SA_S9_EEENS6_IJNS7_ILi1EEESI_SI_EEESC_SE_Li256ELb1ELb1ELb0ELb0EEENS1_19SingleTileSchedulerILb1ELb0ELb1ELi128EEEEEEEEEvNT_6ParamsE:
	.zero		1944


//--------------------- .nv.constant0._ZN7cutlass13device_kernelIN5flash19enable_sm80_to_sm89INS1_16FlashAttnFwdSm80INS1_25CollectiveMainloopFwdSm80ILi8ELi1ELb0EN4cute5tupleIJNS5_1CILi128EEENS7_ILi64EEENS7_ILi192EEEEEELi192ENS_10bfloat16_tEfNS_4arch4Sm80ELb0ELb1ELb1ELb0ELb1ELb0ELb1ELb0EEENS1_21CollectiveEpilogueFwdINS6_IJS8_SA_S9_EEENS6_IJNS7_ILi1EEESI_SI_EEESC_SE_Li256ELb0ELb1ELb0ELb0EEENS1_19SingleTileSchedulerILb0ELb0ELb1ELi128EEEEEEEEEvNT_6ParamsE --------------------------
	.section	.nv.constant0._ZN7cutlass13device_kernelIN5flash19enable_sm80_to_sm89INS1_16FlashAttnFwdSm80INS1_25CollectiveMainloopFwdSm80ILi8ELi1ELb0EN4cute5tupleIJNS5_1CILi128EEENS7_ILi64EEENS7_ILi192EEEEEELi192ENS_10bfloat16_tEfNS_4arch4Sm80ELb0ELb1ELb1ELb0ELb1ELb0ELb1ELb0EEENS1_21CollectiveEpilogueFwdINS6_IJS8_SA_S9_EEENS6_IJNS7_ILi1EEESI_SI_EEESC_SE_Li256ELb0ELb1ELb0ELb0EEENS1_19SingleTileSchedulerILb0ELb0ELb1ELi128EEEEEEEEEvNT_6ParamsE,"a",@progbits
	.sectionflags	@""
	.align	4
.nv.constant0._ZN7cutlass13device_kernelIN5flash19enable_sm80_to_sm89INS1_16FlashAttnFwdSm80INS1_25CollectiveMainloopFwdSm80ILi8ELi1ELb0EN4cute5tupleIJNS5_1CILi128EEENS7_ILi64EEENS7_ILi192EEEEEELi192ENS_10bfloat16_tEfNS_4arch4Sm80ELb0ELb1ELb1ELb0ELb1ELb0ELb1ELb0EEENS1_21CollectiveEpilogueFwdINS6_IJS8_SA_S9_EEENS6_IJNS7_ILi1EEESI_SI_EEESC_SE_Li256ELb0ELb1ELb0ELb0EEENS1_19SingleTileSchedulerILb0ELb0ELb1ELi128EEEEEEEEEvNT_6ParamsE:
	.zero		1944


//--------------------- .nv.constant0._ZN7cutlass13device_kernelIN5flash19enable_sm80_to_sm89INS1_16FlashAttnFwdSm80INS1_25CollectiveMainloopFwdSm80ILi8ELi1ELb0EN4cute5tupleIJNS5_1CILi128EEENS7_ILi64EEENS7_ILi192EEEEEELi192ENS_10bfloat16_tEfNS_4arch4Sm80ELb0ELb1ELb1ELb1ELb1ELb0ELb1ELb0EEENS1_21CollectiveEpilogueFwdINS6_IJS8_SA_S9_EEENS6_IJNS7_ILi1EEESI_SI_EEESC_SE_Li256ELb1ELb1ELb0ELb0EEENS1_19SingleTileSchedulerILb1ELb0ELb1ELi128EEEEEEEEEvNT_6ParamsE --------------------------
	.section	.nv.constant0._ZN7cutlass13device_kernelIN5flash19enable_sm80_to_sm89INS1_16FlashAttnFwdSm80INS1_25CollectiveMainloopFwdSm80ILi8ELi1ELb0EN4cute5tupleIJNS5_1CILi128EEENS7_ILi64EEENS7_ILi192EEEEEELi192ENS_10bfloat16_tEfNS_4arch4Sm80ELb0ELb1ELb1ELb1ELb1ELb0ELb1ELb0EEENS1_21CollectiveEpilogueFwdINS6_IJS8_SA_S9_EEENS6_IJNS7_ILi1EEESI_SI_EEESC_SE_Li256ELb1ELb1ELb0ELb0EEENS1_19SingleTileSchedulerILb1ELb0ELb1ELi128EEEEEEEEEvNT_6ParamsE,"a",@progbits
	.sectionflags	@""
	.align	4
.nv.constant0._ZN7cutlass13device_kernelIN5flash19enable_sm80_to_sm89INS1_16FlashAttnFwdSm80INS1_25CollectiveMainloopFwdSm80ILi8ELi1ELb0EN4cute5tupleIJNS5_1CILi128EEENS7_ILi64EEENS7_ILi192EEEEEELi192ENS_10bfloat16_tEfNS_4arch4Sm80ELb0ELb1ELb1ELb1ELb1ELb0ELb1ELb0EEENS1_21CollectiveEpilogueFwdINS6_IJS8_SA_S9_EEENS6_IJNS7_ILi1EEESI_SI_EEESC_SE_Li256ELb1ELb1ELb0ELb0EEENS1_19SingleTileSchedulerILb1ELb0ELb1ELi128EEEEEEEEEvNT_6ParamsE:
	.zero		1944


//--------------------- .nv.constant0._ZN7cutlass13device_kernelIN5flash19enable_sm80_to_sm89INS1_16FlashAttnFwdSm80INS1_25CollectiveMainloopFwdSm80ILi8ELi1ELb0EN4cute5tupleIJNS5_1CILi128EEENS7_ILi64EEENS7_ILi192EEEEEELi192ENS_10bfloat16_tEfNS_4arch4Sm80ELb0ELb1ELb1ELb1ELb1ELb1ELb1ELb0EEENS1_21CollectiveEpilogueFwdINS6_IJS8_SA_S9_EEENS6_IJNS7_ILi1EEESI_SI_EEESC_SE_Li256ELb1ELb1ELb0ELb0EEENS1_19SingleTileSchedulerILb1ELb0ELb1ELi128EEEEEEEEEvNT_6ParamsE --------------------------
	.section	.nv.constant0._ZN7cutlass13device_kernelIN5flash19enable_sm80_to_sm89INS1_16FlashAttnFwdSm80INS1_25CollectiveMainloopFwdSm80ILi8ELi1ELb0EN4cute5tupleIJNS5_1CILi128EEENS7_ILi64EEENS7_ILi192EEEEEELi192ENS_10bfloat16_tEfNS_4arch4Sm80ELb0ELb1ELb1ELb1ELb1ELb1ELb1ELb0EEENS1_21CollectiveEpilogueFwdINS6_IJS8_SA_S9_EEENS6_IJNS7_ILi1EEESI_SI_EEESC_SE_Li256ELb1ELb1ELb0ELb0EEENS1_19SingleTileSchedulerILb1ELb0ELb1ELi128EEEEEEEEEvNT_6ParamsE,"a",@progbits
	.sectionflags	@""
	.align	4
.nv.constant0._ZN7cutlass13device_kernelIN5flash19enable_sm80_to_sm89INS1_16FlashAttnFwdSm80INS1_25CollectiveMainloopFwdSm80ILi8ELi1ELb0EN4cute5tupleIJNS5_1CILi128EEENS7_ILi64EEENS7_ILi192EEEEEELi192ENS_10bfloat16_tEfNS_4arch4Sm80ELb0ELb1ELb1ELb1ELb1ELb1ELb1ELb0EEENS1_21CollectiveEpilogueFwdINS6_IJS8_SA_S9_EEENS6_IJNS7_ILi1EEESI_SI_EEESC_SE_Li256ELb1ELb1ELb0ELb0EEENS1_19SingleTileSchedulerILb1ELb0ELb1ELi128EEEEEEEEEvNT_6ParamsE:
	.zero		1944


//--------------------- .nv.constant0._ZN7cutlass13device_kernelIN5flash19enable_sm80_to_sm89INS1_16FlashAttnFwdSm80INS1_25CollectiveMainloopFwdSm80ILi8ELi1ELb0EN4cute5tupleIJNS5_1CILi128EEENS7_ILi64EEENS7_ILi192EEEEEELi192ENS_10bfloat16_tEfNS_4arch4Sm80ELb1ELb0ELb1ELb0ELb1ELb0ELb1ELb0EEENS1_21CollectiveEpilogueFwdINS6_IJS8_SA_S9_EEENS6_IJNS7_ILi1EEESI_SI_EEESC_SE_Li256ELb0ELb1ELb0ELb0EEENS1_30DynamicPersistentTileSchedulerILi256ELi256ELb0ELb1ELb0EEEEEEEEEvNT_6ParamsE --------------------------
	.section	.nv.constant0._ZN7cutlass13device_kernelIN5flash19enable_sm80_to_sm89INS1_16FlashAttnFwdSm80INS1_25CollectiveMainloopFwdSm80ILi8ELi1ELb0EN4cute5tupleIJNS5_1CILi128EEENS7_ILi64EEENS7_ILi192EEEEEELi192ENS_10bfloat16_tEfNS_4arch4Sm80ELb1ELb0ELb1ELb0ELb1ELb0ELb1ELb0EEENS1_21CollectiveEpilogueFwdINS6_IJS8_SA_S9_EEENS6_IJNS7_ILi1EEESI_SI_EEESC_SE_Li256ELb0ELb1ELb0ELb0EEENS1_30DynamicPersistentTileSchedulerILi256ELi256ELb0ELb1ELb0EEEEEEEEEvNT_6ParamsE,"a",@progbits
	.sectionflags	@""
	.align	4
.nv.constant0._ZN7cutlass13device_kernelIN5flash19enable_sm80_to_sm89INS1_16FlashAttnFwdSm80INS1_25CollectiveMainloopFwdSm80ILi8ELi1ELb0EN4cute5tupleIJNS5_1CILi128EEENS7_ILi64EEENS7_ILi192EEEEEELi192ENS_10bfloat16_tEfNS_4arch4Sm80ELb1ELb0ELb1ELb0ELb1ELb0ELb1ELb0EEENS1_21CollectiveEpilogueFwdINS6_IJS8_SA_S9_EEENS6_IJNS7_ILi1EEESI_SI_EEESC_SE_Li256ELb0ELb1ELb0ELb0EEENS1_30DynamicPersistentTileSchedulerILi256ELi256ELb0ELb1ELb0EEEEEEEEEvNT_6ParamsE:
	.zero		1960


//--------------------- .nv.constant0._ZN7cutlass13device_kernelIN5flash19enable_sm80_to_sm89INS1_16FlashAttnFwdSm80INS1_25CollectiveMainloopFwdSm80ILi8ELi1ELb0EN4cute5tupleIJNS5_1CILi128EEENS7_ILi64EEENS7_ILi192EEEEEELi192ENS_10bfloat16_tEfNS_4arch4Sm80ELb1ELb0ELb1ELb1ELb1ELb0ELb1ELb0EEENS1_21CollectiveEpilogueFwdINS6_IJS8_SA_S9_EEENS6_IJNS7_ILi1EEESI_SI_EEESC_SE_Li256ELb1ELb1ELb0ELb0EEENS1_19SingleTileSchedulerILb1ELb0ELb1ELi128EEEEEEEEEvNT_6ParamsE --------------------------
	.section	.nv.constant0._ZN7cutlass13device_kernelIN5flash19enable_sm80_to_sm89INS1_16FlashAttnFwdSm80INS1_25CollectiveMainloopFwdSm80ILi8ELi1ELb0EN4cute5tupleIJNS5_1CILi128EEENS7_ILi64EEENS7_ILi192EEEEEELi192ENS_10bfloat16_tEfNS_4arch4Sm80ELb1ELb0ELb1ELb1ELb1ELb0ELb1ELb0EEENS1_21CollectiveEpilogueFwdINS6_IJS8_SA_S9_EEENS6_IJNS7_ILi1EEESI_SI_EEESC_SE_Li256ELb1ELb1ELb0ELb0EEENS1_19SingleTileSchedulerILb1ELb0ELb1ELi128EEEEEEEEEvNT_6ParamsE,"a",@progbits
	.sectionflags	@""
	.align	4
.nv.constant0._ZN7cutlass13device_kernelIN5flash19enable_sm80_to_sm89INS1_16FlashAttnFwdSm80INS1_25CollectiveMainloopFwdSm80ILi8ELi1ELb0EN4cute5tupleIJNS5_1CILi128EEENS7_ILi64EEENS7_ILi192EEEEEELi192ENS_10bfloat16_tEfNS_4arch4Sm80ELb1ELb0ELb1ELb1ELb1ELb0ELb1ELb0EEENS1_21CollectiveEpilogueFwdINS6_IJS8_SA_S9_EEENS6_IJNS7_ILi1EEESI_SI_EEESC_SE_Li256ELb1ELb1ELb0ELb0EEENS1_19SingleTileSchedulerILb1ELb0ELb1ELi128EEEEEEEEEvNT_6ParamsE:
	.zero		1944


//--------------------- .nv.constant0._ZN7cutlass13device_kernelIN5flash19enable_sm80_to_sm89INS1_16FlashAttnFwdSm80INS1_25CollectiveMainloopFwdSm80ILi8ELi1ELb0EN4cute5tupleIJNS5_1CILi128EEENS7_ILi64EEENS7_ILi192EEEEEELi192ENS_10bfloat16_tEfNS_4arch4Sm80ELb1ELb0ELb1ELb1ELb1ELb1ELb1ELb0EEENS1_21CollectiveEpilogueFwdINS6_IJS8_SA_S9_EEENS6_IJNS7_ILi1EEESI_SI_EEESC_SE_Li256ELb1ELb1ELb0ELb0EEENS1_19SingleTileSchedulerILb1ELb0ELb1ELi128EEEEEEEEEvNT_6ParamsE --------------------------
	.section	.nv.constant0._ZN7cutlass13device_kernelIN5flash19enable_sm80_to_sm89INS1_16FlashAttnFwdSm80INS1_25CollectiveMainloopFwdSm80ILi8ELi1ELb0EN4cute5tupleIJNS5_1CILi128EEENS7_ILi64EEENS7_ILi192EEEEEELi192ENS_10bfloat16_tEfNS_4arch4Sm80ELb1ELb0ELb1ELb1ELb1ELb1ELb1ELb0EEENS1_21CollectiveEpilogueFwdINS6_IJS8_SA_S9_EEENS6_IJNS7_ILi1EEESI_SI_EEESC_SE_Li256ELb1ELb1ELb0ELb0EEENS1_19SingleTileSchedulerILb1ELb0ELb1ELi128EEEEEEEEEvNT_6ParamsE,"a",@progbits
	.sectionflags	@""
	.align	4
.nv.constant0._ZN7cutlass13device_kernelIN5flash19enable_sm80_to_sm89INS1_16FlashAttnFwdSm80INS1_25CollectiveMainloopFwdSm80ILi8ELi1ELb0EN4cute5tupleIJNS5_1CILi128EEENS7_ILi64EEENS7_ILi192EEEEEELi192ENS_10bfloat16_tEfNS_4arch4Sm80ELb1ELb0ELb1ELb1ELb1ELb1ELb1ELb0EEENS1_21CollectiveEpilogueFwdINS6_IJS8_SA_S9_EEENS6_IJNS7_ILi1EEESI_SI_EEESC_SE_Li256ELb1ELb1ELb0ELb0EEENS1_19SingleTileSchedulerILb1ELb0ELb1ELi128EEEEEEEEEvNT_6ParamsE:
	.zero		1944


//--------------------- .nv.constant0._ZN7cutlass13device_kernelIN5flash19enable_sm80_to_sm89INS1_16FlashAttnFwdSm80INS1_25CollectiveMainloopFwdSm80ILi8ELi2ELb0EN4cute5tupleIJNS5_1CILi128EEENS7_ILi64EEENS7_ILi192EEEEEELi192ENS_10bfloat16_tEfNS_4arch4Sm80ELb0ELb0ELb1ELb0ELb1ELb0ELb1ELb0EEENS1_21CollectiveEpilogueFwdINS6_IJS8_SA_S9_EEENS6_IJNS7_ILi1EEESI_SI_EEESC_SE_Li256ELb0ELb1ELb0ELb0EEENS1_19SingleTileSchedulerILb0ELb0ELb1ELi128EEEEEEEEEvNT_6ParamsE --------------------------
	.section	.nv.constant0._ZN7cutlass13device_kernelIN5flash19enable_sm80_to_sm89INS1_16FlashAttnFwdSm80INS1_25CollectiveMainloopFwdSm80ILi8ELi2ELb0EN4cute5tupleIJNS5_1CILi128EEENS7_ILi64EEENS7_ILi192EEEEEELi192ENS_10bfloat16_tEfNS_4arch4Sm80ELb0ELb0ELb1ELb0ELb1ELb0ELb1ELb0EEENS1_21CollectiveEpilogueFwdINS6_IJS8_SA_S9_EEENS6_IJNS7_ILi1EEESI_SI_EEESC_SE_Li256ELb0ELb1ELb0ELb0EEENS1_19SingleTileSchedulerILb0ELb0ELb1ELi128EEEEEEEEEvNT_6ParamsE,"a",@progbits
	.sectionflags	@""
	.align	4
.nv.constant0._ZN7cutlass13device_kernelIN5flash19enable_sm80_to_sm89INS1_16FlashAttnFwdSm80INS1_25CollectiveMainloopFwdSm80ILi8ELi2ELb0EN4cute5tupleIJNS5_1CILi128EEENS7_ILi64EEENS7_ILi192EEEEEELi192ENS_10bfloat16_tEfNS_4arch4Sm80ELb0ELb0ELb1ELb0ELb1ELb0ELb1ELb0EEENS1_21CollectiveEpilogueFwdINS6_IJS8_SA_S9_EEENS6_IJNS7_ILi1EEESI_SI_EEESC_SE_Li256ELb0ELb1ELb0ELb0EEENS1_19SingleTileSchedulerILb0ELb0ELb1ELi128EEEEEEEEEvNT_6ParamsE:
	.zero		1944


//--------------------- .nv.constant0._ZN7cutlass13device_kernelIN5flash19enable_sm80_to_sm89INS1_16FlashAttnFwdSm80INS1_25CollectiveMainloopFwdSm80ILi8ELi2ELb0EN4cute5tupleIJNS5_1CILi128EEENS7_ILi64EEENS7_ILi192EEEEEELi192ENS_10bfloat16_tEfNS_4arch4Sm80ELb0ELb0ELb1ELb1ELb1ELb0ELb1ELb0EEENS1_21CollectiveEpilogueFwdINS6_IJS8_SA_S9_EEENS6_IJNS7_ILi1EEESI_SI_EEESC_SE_Li256ELb1ELb1ELb0ELb0EEENS1_19SingleTileSchedulerILb1ELb0ELb1ELi128EEEEEEEEEvNT_6ParamsE --------------------------
	.section	.nv.constant0._ZN7cutlass13device_kernelIN5flash19enable_sm80_to_sm89INS1_16FlashAttnFwdSm80INS1_25CollectiveMainloopFwdSm80ILi8ELi2ELb0EN4cute5tupleIJNS5_1CILi128EEENS7_ILi64EEENS7_ILi192EEEEEELi192ENS_10bfloat16_tEfNS_4arch4Sm80ELb0ELb0ELb1ELb1ELb1ELb0ELb1ELb0EEENS1_21CollectiveEpilogueFwdINS6_IJS8_SA_S9_EEENS6_IJNS7_ILi1EEESI_SI_EEESC_SE_Li256ELb1ELb1ELb0ELb0EEENS1_19SingleTileSchedulerILb1ELb0ELb1ELi128EEEEEEEEEvNT_6ParamsE,"a",@progbits
	.sectionflags	@""
	.align	4
.nv.constant0._ZN7cutlass13device_kernelIN5flash19enable_sm80_to_sm89INS1_16FlashAttnFwdSm80INS1_25CollectiveMainloopFwdSm80ILi8ELi2ELb0EN4cute5tupleIJNS5_1CILi128EEENS7_ILi64EEENS7_ILi192EEEEEELi192ENS_10bfloat16_tEfNS_4arch4Sm80ELb0ELb0ELb1ELb1ELb1ELb0ELb1ELb0EEENS1_21CollectiveEpilogueFwdINS6_IJS8_SA_S9_EEENS6_IJNS7_ILi1EEESI_SI_EEESC_SE_Li256ELb1ELb1ELb0ELb0EEENS1_19SingleTileSchedulerILb1ELb0ELb1ELi128EEEEEEEEEvNT_6ParamsE:
	.zero		1944


//--------------------- .nv.constant0._ZN7cutlass13device_kernelIN5flash19enable_sm80_to_sm89INS1_16FlashAttnFwdSm80INS1_25CollectiveMainloopFwdSm80ILi8ELi2ELb0EN4cute5tupleIJNS5_1CILi128EEENS7_ILi64EEENS7_ILi192EEEEEELi192ENS_10bfloat16_tEfNS_4arch4Sm80ELb0ELb0ELb1ELb1ELb1ELb1ELb1ELb0EEENS1_21CollectiveEpilogueFwdINS6_IJS8_SA_S9_EEENS6_IJNS7_ILi1EEESI_SI_EEESC_SE_Li256ELb1ELb1ELb0ELb0EEENS1_19SingleTileSchedulerILb1ELb0ELb1ELi128EEEEEEEEEvNT_6ParamsE --------------------------
	.section	.nv.constant0._ZN7cutlass13device_kernelIN5flash19enable_sm80_to_sm89INS1_16FlashAttnFwdSm80INS1_25CollectiveMainloopFwdSm80ILi8ELi2ELb0EN4cute5tupleIJNS5_1CILi128EEENS7_ILi64EEENS7_ILi192EEEEEELi192ENS_10bfloat16_tEfNS_4arch4Sm80ELb0ELb0ELb1ELb1ELb1ELb1ELb1ELb0EEENS1_21CollectiveEpilogueFwdINS6_IJS8_SA_S9_EEENS6_IJNS7_ILi1EEESI_SI_EEESC_SE_Li256ELb1ELb1ELb0ELb0EEENS1_19SingleTileSchedulerILb1ELb0ELb1ELi128EEEEEEEEEvNT_6ParamsE,"a",@progbits
	.sectionflags	@""
	.align	4
.nv.constant0._ZN7cutlass13device_kernelIN5flash19enable_sm80_to_sm89INS1_16FlashAttnFwdSm80INS1_25CollectiveMainloopFwdSm80ILi8ELi2ELb0EN4cute5tupleIJNS5_1CILi128EEENS7_ILi64EEENS7_ILi192EEEEEELi192ENS_10bfloat16_tEfNS_4arch4Sm80ELb0ELb0ELb1ELb1ELb1ELb1ELb1ELb0EEENS1_21CollectiveEpilogueFwdINS6_IJS8_SA_S9_EEENS6_IJNS7_ILi1EEESI_SI_EEESC_SE_Li256ELb1ELb1ELb0ELb0EEENS1_19SingleTileSchedulerILb1ELb0ELb1ELi128EEEEEEEEEvNT_6ParamsE:
	.zero		1944


//--------------------- .nv.constant0._ZN7cutlass13device_kernelIN5flash19enable_sm80_to_sm89INS1_16FlashAttnFwdSm80INS1_25CollectiveMainloopFwdSm80ILi8ELi2ELb0EN4cute5tupleIJNS5_1CILi128EEENS7_ILi64EEENS7_ILi192EEEEEELi192ENS_10bfloat16_tEfNS_4arch4Sm80ELb0ELb1ELb1ELb0ELb1ELb0ELb1ELb0EEENS1_21CollectiveEpilogueFwdINS6_IJS8_SA_S9_EEENS6_IJNS7_ILi1EEESI_SI_EEESC_SE_Li256ELb0ELb1ELb0ELb0EEENS1_19SingleTileSchedulerILb0ELb0ELb1ELi128EEEEEEEEEvNT_6ParamsE --------------------------
	.section	.nv.constant0._ZN7cutlass13device_kernelIN5flash19enable_sm80_to_sm89INS1_16FlashAttnFwdSm80INS1_25CollectiveMainloopFwdSm80ILi8ELi2ELb0EN4cute5tupleIJNS5_1CILi128EEENS7_ILi64EEENS7_ILi192EEEEEELi192ENS_10bfloat16_tEfNS_4arch4Sm80ELb0ELb1ELb1ELb0ELb1ELb0ELb1ELb0EEENS1_21CollectiveEpilogueFwdINS6_IJS8_SA_S9_EEENS6_IJNS7_ILi1EEESI_SI_EEESC_SE_Li256ELb0ELb1ELb0ELb0EEENS1_19SingleTileSchedulerILb0ELb0ELb1ELi128EEEEEEEEEvNT_6ParamsE,"a",@progbits
	.sectionflags	@""
	.align	4
.nv.constant0._ZN7cutlass13device_kernelIN5flash19enable_sm80_to_sm89INS1_16FlashAttnFwdSm80INS1_25CollectiveMainloopFwdSm80ILi8ELi2ELb0EN4cute5tupleIJNS5_1CILi128EEENS7_ILi64EEENS7_ILi192EEEEEELi192ENS_10bfloat16_tEfNS_4arch4Sm80ELb0ELb1ELb1ELb0ELb1ELb0ELb1ELb0EEENS1_21CollectiveEpilogueFwdINS6_IJS8_SA_S9_EEENS6_IJNS7_ILi1EEESI_SI_EEESC_SE_Li256ELb0ELb1ELb0ELb0EEENS1_19SingleTileSchedulerILb0ELb0ELb1ELi128EEEEEEEEEvNT_6ParamsE:
	.zero		1944


//--------------------- .nv.constant0._ZN7cutlass13device_kernelIN5flash19enable_sm80_to_sm89INS1_16FlashAttnFwdSm80INS1_25CollectiveMainloopFwdSm80ILi8ELi2ELb0EN4cute5tupleIJNS5_1CILi128EEENS7_ILi64EEENS7_ILi192EEEEEELi192ENS_10bfloat16_tEfNS_4arch4Sm80ELb0ELb1ELb1ELb1ELb1ELb0ELb1ELb0EEENS1_21CollectiveEpilogueFwdINS6_IJS8_SA_S9_EEENS6_IJNS7_ILi1EEESI_SI_EEESC_SE_Li256ELb1ELb1ELb0ELb0EEENS1_19SingleTileSchedulerILb1ELb0ELb1ELi128EEEEEEEEEvNT_6ParamsE --------------------------
	.section	.nv.constant0._ZN7cutlass13device_kernelIN5flash19enable_sm80_to_sm89INS1_16FlashAttnFwdSm80INS1_25CollectiveMainloopFwdSm80ILi8ELi2ELb0EN4cute5tupleIJNS5_1CILi128EEENS7_ILi64EEENS7_ILi192EEEEEELi192ENS_10bfloat16_tEfNS_4arch4Sm80ELb0ELb1ELb1ELb1ELb1ELb0ELb1ELb0EEENS1_21CollectiveEpilogueFwdINS6_IJS8_SA_S9_EEENS6_IJNS7_ILi1EEESI_SI_EEESC_SE_Li256ELb1ELb1ELb0ELb0EEENS1_19SingleTileSchedulerILb1ELb0ELb1ELi128EEEEEEEEEvNT_6ParamsE,"a",@progbits
	.sectionflags	@""
	.align	4
.nv.constant0._ZN7cutlass13device_kernelIN5flash19enable_sm80_to_sm89INS1_16FlashAttnFwdSm80INS1_25CollectiveMainloopFwdSm80ILi8ELi2ELb0EN4cute5tupleIJNS5_1CILi128EEENS7_ILi64EEENS7_ILi192EEEEEELi192ENS_10bfloat16_tEfNS_4arch4Sm80ELb0ELb1ELb1ELb1ELb1ELb0ELb1ELb0EEENS1_21CollectiveEpilogueFwdINS6_IJS8_SA_S9_EEENS6_IJNS7_ILi1EEESI_SI_EEESC_SE_Li256ELb1ELb1ELb0ELb0EEENS1_19SingleTileSchedulerILb1ELb0ELb1ELi128EEEEEEEEEvNT_6ParamsE:
	.zero		1944


//--------------------- .nv.constant0._ZN7cutlass13device_kernelIN5flash19enable_sm80_to_sm89INS1_16FlashAttnFwdSm80INS1_25CollectiveMainloopFwdSm80ILi8ELi2ELb0EN4cute5tupleIJNS5_1CILi128EEENS7_ILi64EEENS7_ILi192EEEEEELi192ENS_10bfloat16_tEfNS_4arch4Sm80ELb0ELb1ELb1ELb1ELb1ELb1ELb1ELb0EEENS1_21CollectiveEpilogueFwdINS6_IJS8_SA_S9_EEENS6_IJNS7_ILi1EEESI_SI_EEESC_SE_Li256ELb1ELb1ELb0ELb0EEENS1_19SingleTileSchedulerILb1ELb0ELb1ELi128EEEEEEEEEvNT_6ParamsE --------------------------
	.section	.nv.constant0._ZN7cutlass13device_kernelIN5flash19enable_sm80_to_sm89INS1_16FlashAttnFwdSm80INS1_25CollectiveMainloopFwdSm80ILi8ELi2ELb0EN4cute5tupleIJNS5_1CILi128EEENS7_ILi64EEENS7_ILi192EEEEEELi192ENS_10bfloat16_tEfNS_4arch4Sm80ELb0ELb1ELb1ELb1ELb1ELb1ELb1ELb0EEENS1_21CollectiveEpilogueFwdINS6_IJS8_SA_S9_EEENS6_IJNS7_ILi1EEESI_SI_EEESC_SE_Li256ELb1ELb1ELb0ELb0EEENS1_19SingleTileSchedulerILb1ELb0ELb1ELi128EEEEEEEEEvNT_6ParamsE,"a",@progbits
	.sectionflags	@""
	.align	4
.nv.constant0._ZN7cutlass13device_kernelIN5flash19enable_sm80_to_sm89INS1_16FlashAttnFwdSm80INS1_25CollectiveMainloopFwdSm80ILi8ELi2ELb0EN4cute5tupleIJNS5_1CILi128EEENS7_ILi64EEENS7_ILi192EEEEEELi192ENS_10bfloat16_tEfNS_4arch4Sm80ELb0ELb1ELb1ELb1ELb1ELb1ELb1ELb0EEENS1_21CollectiveEpilogueFwdINS6_IJS8_SA_S9_EEENS6_IJNS7_ILi1EEESI_SI_EEESC_SE_Li256ELb1ELb1ELb0ELb0EEENS1_19SingleTileSchedulerILb1ELb0ELb1ELi128EEEEEEEEEvNT_6ParamsE:
	.zero		1944


//--------------------- .nv.constant0._ZN7cutlass13device_kernelIN5flash19enable_sm80_to_sm89INS1_16FlashAttnFwdSm80INS1_25CollectiveMainloopFwdSm80ILi8ELi2ELb0EN4cute5tupleIJNS5_1CILi128EEENS7_ILi64EEENS7_ILi192EEEEEELi192ENS_10bfloat16_tEfNS_4arch4Sm80ELb1ELb0ELb1ELb0ELb1ELb0ELb1ELb0EEENS1_21CollectiveEpilogueFwdINS6_IJS8_SA_S9_EEENS6_IJNS7_ILi1EEESI_SI_EEESC_SE_Li256ELb0ELb1ELb0ELb0EEENS1_30DynamicPersistentTileSchedulerILi256ELi256ELb0ELb1ELb0EEEEEEEEEvNT_6ParamsE --------------------------
	.section	.nv.constant0._ZN7cutlass13device_kernelIN5flash19enable_sm80_to_sm89INS1_16FlashAttnFwdSm80INS1_25CollectiveMainloopFwdSm80ILi8ELi2ELb0EN4cute5tupleIJNS5_1CILi128EEENS7_ILi64EEENS7_ILi192EEEEEELi192ENS_10bfloat16_tEfNS_4arch4Sm80ELb1ELb0ELb1ELb0ELb1ELb0ELb1ELb0EEENS1_21CollectiveEpilogueFwdINS6_IJS8_SA_S9_EEENS6_IJNS7_ILi1EEESI_SI_EEESC_SE_Li256ELb0ELb1ELb0ELb0EEENS1_30DynamicPersistentTileSchedulerILi256ELi256ELb0ELb1ELb0EEEEEEEEEvNT_6ParamsE,"a",@progbits
	.sectionflags	@""
	.align	4
.nv.constant0._ZN7cutlass13device_kernelIN5flash19enable_sm80_to_sm89INS1_16FlashAttnFwdSm80INS1_25CollectiveMainloopFwdSm80ILi8ELi2ELb0EN4cute5tupleIJNS5_1CILi128EEENS7_ILi64EEENS7_ILi192EEEEEELi192ENS_10bfloat16_tEfNS_4arch4Sm80ELb1ELb0ELb1ELb0ELb1ELb0ELb1ELb0EEENS1_21CollectiveEpilogueFwdINS6_IJS8_SA_S9_EEENS6_IJNS7_ILi1EEESI_SI_EEESC_SE_Li256ELb0ELb1ELb0ELb0EEENS1_30DynamicPersistentTileSchedulerILi256ELi256ELb0ELb1ELb0EEEEEEEEEvNT_6ParamsE:
	.zero		1960


//--------------------- .nv.constant0._ZN7cutlass13device_kernelIN5flash19enable_sm80_to_sm89INS1_16FlashAttnFwdSm80INS1_25CollectiveMainloopFwdSm80ILi8ELi2ELb0EN4cute5tupleIJNS5_1CILi128EEENS7_ILi64EEENS7_ILi192EEEEEELi192ENS_10bfloat16_tEfNS_4arch4Sm80ELb1ELb0ELb1ELb1ELb1ELb0ELb1ELb0EEENS1_21CollectiveEpilogueFwdINS6_IJS8_SA_S9_EEENS6_IJNS7_ILi1EEESI_SI_EEESC_SE_Li256ELb1ELb1ELb0ELb0EEENS1_19SingleTileSchedulerILb1ELb0ELb1ELi128EEEEEEEEEvNT_6ParamsE --------------------------
	.section	.nv.constant0._ZN7cutlass13device_kernelIN5flash19enable_sm80_to_sm89INS1_16FlashAttnFwdSm80INS1_25CollectiveMainloopFwdSm80ILi8ELi2ELb0EN4cute5tupleIJNS5_1CILi128EEENS7_ILi64EEENS7_ILi192EEEEEELi192ENS_10bfloat16_tEfNS_4arch4Sm80ELb1ELb0ELb1ELb1ELb1ELb0ELb1ELb0EEENS1_21CollectiveEpilogueFwdINS6_IJS8_SA_S9_EEENS6_IJNS7_ILi1EEESI_SI_EEESC_SE_Li256ELb1ELb1ELb0ELb0EEENS1_19SingleTileSchedulerILb1ELb0ELb1ELi128EEEEEEEEEvNT_6ParamsE,"a",@progbits
	.sectionflags	@""
	.align	4
.nv.constant0._ZN7cutlass13device_kernelIN5flash19enable_sm80_to_sm89INS1_16FlashAttnFwdSm80INS1_25CollectiveMainloopFwdSm80ILi8ELi2ELb0EN4cute5tupleIJNS5_1CILi128EEENS7_ILi64EEENS7_ILi192EEEEEELi192ENS_10bfloat16_tEfNS_4arch4Sm80ELb1ELb0ELb1ELb1ELb1ELb0ELb1ELb0EEENS1_21CollectiveEpilogueFwdINS6_IJS8_SA_S9_EEENS6_IJNS7_ILi1EEESI_SI_EEESC_SE_Li256ELb1ELb1ELb0ELb0EEENS1_19SingleTileSchedulerILb1ELb0ELb1ELi128EEEEEEEEEvNT_6ParamsE:
	.zero		1944


//--------------------- .nv.constant0._ZN7cutlass13device_kernelIN5flash19enable_sm80_to_sm89INS1_16FlashAttnFwdSm80INS1_25CollectiveMainloopFwdSm80ILi8ELi2ELb0EN4cute5tupleIJNS5_1CILi128EEENS7_ILi64EEENS7_ILi192EEEEEELi192ENS_10bfloat16_tEfNS_4arch4Sm80ELb1ELb0ELb1ELb1ELb1ELb1ELb1ELb0EEENS1_21CollectiveEpilogueFwdINS6_IJS8_SA_S9_EEENS6_IJNS7_ILi1EEESI_SI_EEESC_SE_Li256ELb1ELb1ELb0ELb0EEENS1_19SingleTileSchedulerILb1ELb0ELb1ELi128EEEEEEEEEvNT_6ParamsE --------------------------
	.section	.nv.constant0._ZN7cutlass13device_kernelIN5flash19enable_sm80_to_sm89INS1_16FlashAttnFwdSm80INS1_25CollectiveMainloopFwdSm80ILi8ELi2ELb0EN4cute5tupleIJNS5_1CILi128EEENS7_ILi64EEENS7_ILi192EEEEEELi192ENS_10bfloat16_tEfNS_4arch4Sm80ELb1ELb0ELb1ELb1ELb1ELb1ELb1ELb0EEENS1_21CollectiveEpilogueFwdINS6_IJS8_SA_S9_EEENS6_IJNS7_ILi1EEESI_SI_EEESC_SE_Li256ELb1ELb1ELb0ELb0EEENS1_19SingleTileSchedulerILb1ELb0ELb1ELi128EEEEEEEEEvNT_6ParamsE,"a",@progbits
	.sectionflags	@""
	.align	4
.nv.constant0._ZN7cutlass13device_kernelIN5flash19enable_sm80_to_sm89INS1_16FlashAttnFwdSm80INS1_25CollectiveMainloopFwdSm80ILi8ELi2ELb0EN4cute5tupleIJNS5_1CILi128EEENS7_ILi64EEENS7_ILi192EEEEEELi192ENS_10bfloat16_tEfNS_4arch4Sm80ELb1ELb0ELb1ELb1ELb1ELb1ELb1ELb0EEENS1_21CollectiveEpilogueFwdINS6_IJS8_SA_S9_EEENS6_IJNS7_ILi1EEESI_SI_EEESC_SE_Li256ELb1ELb1ELb0ELb0EEENS1_19SingleTileSchedulerILb1ELb0ELb1ELi128EEEEEEEEEvNT_6ParamsE:
	.zero		1944


//--------------------- SYMBOLS --------------------------

	.type		.nv.reservedSmem.offset0,@object
	.size		.nv.reservedSmem.offset0,0x4
